	.target	sm_90a

	.elftype	@"ET_EXEC"


//--------------------- .note.nv.tkinfo           --------------------------
	.section	.note.nv.tkinfo,"",@"SHT_NOTE"
	.sectionflags	@"SHF_NOTE_NV_TKINFO"
	.tkinfo
        /*0018*/ 	.word	0x00000002
        /*0030*/ 	.string	""
        /*0030*/ 	.string	"ptxas"
        /*0030*/ 	.string	"Cuda compilation tools, release 13.0, V13.0.88"
        /*0030*/ 	.string	"Build cuda_13.0.r13.0/compiler.36424714_0"
        /*0030*/ 	.string	"-arch sm_90a -m 64 "



//--------------------- .note.nv.cuinfo           --------------------------
	.section	.note.nv.cuinfo,"",@"SHT_NOTE"
	.sectionflags	@"SHF_NOTE_NV_CUINFO"
        /*0018*/ 	.short	0x0002
        /*001a*/ 	.short	0x005a
        /*001c*/ 	.short	0x0082
	.zero		2


//--------------------- .nv.info                  --------------------------
	.section	.nv.info,"",@"SHT_CUDA_INFO"
	.align	4


	//----- nvinfo : EIATTR_REGCOUNT
	.align		4
        /*0000*/ 	.byte	0x04, 0x2f
        /*0002*/ 	.short	(.L_15 - .L_14)
	.align		4
.L_14:
        /*0004*/ 	.word	index@(_ZN7cutlass13device_kernelINS_4gemm6kernel13GemmUniversalIN4cute5tupleIJiiiiEEENS1_10collective13CollectiveMmaINS1_34MainloopSm90TmaGmmaWarpSpecializedILi23ENS5_IJNS4_1CILi1EEESB_SB_EEENS1_32KernelTmaWarpSpecializedPingpongEEENS5_IJNSA_ILi64EEENSA_ILi240EEENSA_ILi16EEEEEENS_6half_tENS5_IJlSB_lEEESJ_SK_NS4_8TiledMMAINS4_8MMA_AtomIJNS4_4SM904GMMA25MMA_64x16x16_F32F16F16_SSILNSO_5MajorE0ELSQ_0ELNSO_7ScaleInE1ELSR_1EEEEEENS4_6LayoutISC_NS5_IJNSA_ILi0EEESV_SV_EEEEENS5_IJNS4_10UnderscoreESY_SY_EEEEENS4_13SM90_TMA_LOADENS4_14ComposedLayoutINS4_7SwizzleILi1ELi4ELi3EEENS4_18smem_ptr_flag_bitsILi16EEENSU_INS5_IJNSA_ILi8EEESH_EEENS5_IJSH_SB_EEEEEEEvNS4_8identityES11_S1B_vS1C_EENS_8epilogue10collective6detail29Sm90TmaWarpSpecializedAdapterINS1F_15DefaultEpilogueISJ_SK_SK_NS1E_6thread17LinearCombinationISJ_Li1EffLNS1J_9ScaleType4KindE0ELNS_15FloatRoundStyleE2ESJ_EENS1_15EpilogueDefaultEEEEEvvEEEEvNT_6ParamsE)
        /*0008*/ 	.word	0x000000a8


	//----- nvinfo : EIATTR_FRAME_SIZE
	.align		4
.L_15:
        /*000c*/ 	.byte	0x04, 0x11
        /*000e*/ 	.short	(.L_17 - .L_16)
	.align		4
.L_16:
        /*0010*/ 	.word	index@(_ZN7cutlass13device_kernelINS_4gemm6kernel13GemmUniversalIN4cute5tupleIJiiiiEEENS1_10collective13CollectiveMmaINS1_34MainloopSm90TmaGmmaWarpSpecializedILi23ENS5_IJNS4_1CILi1EEESB_SB_EEENS1_32KernelTmaWarpSpecializedPingpongEEENS5_IJNSA_ILi64EEENSA_ILi240EEENSA_ILi16EEEEEENS_6half_tENS5_IJlSB_lEEESJ_SK_NS4_8TiledMMAINS4_8MMA_AtomIJNS4_4SM904GMMA25MMA_64x16x16_F32F16F16_SSILNSO_5MajorE0ELSQ_0ELNSO_7ScaleInE1ELSR_1EEEEEENS4_6LayoutISC_NS5_IJNSA_ILi0EEESV_SV_EEEEENS5_IJNS4_10UnderscoreESY_SY_EEEEENS4_13SM90_TMA_LOADENS4_14ComposedLayoutINS4_7SwizzleILi1ELi4ELi3EEENS4_18smem_ptr_flag_bitsILi16EEENSU_INS5_IJNSA_ILi8EEESH_EEENS5_IJSH_SB_EEEEEEEvNS4_8identityES11_S1B_vS1C_EENS_8epilogue10collective6detail29Sm90TmaWarpSpecializedAdapterINS1F_15DefaultEpilogueISJ_SK_SK_NS1E_6thread17LinearCombinationISJ_Li1EffLNS1J_9ScaleType4KindE0ELNS_15FloatRoundStyleE2ESJ_EENS1_15EpilogueDefaultEEEEEvvEEEEvNT_6ParamsE)
        /*0014*/ 	.word	0x00000008


	//----- nvinfo : EIATTR_MIN_STACK_SIZE
	.align		4
.L_17:
        /*0018*/ 	.byte	0x04, 0x12
        /*001a*/ 	.short	(.L_19 - .L_18)
	.align		4
.L_18:
        /*001c*/ 	.word	index@(_ZN7cutlass13device_kernelINS_4gemm6kernel13GemmUniversalIN4cute5tupleIJiiiiEEENS1_10collective13CollectiveMmaINS1_34MainloopSm90TmaGmmaWarpSpecializedILi23ENS5_IJNS4_1CILi1EEESB_SB_EEENS1_32KernelTmaWarpSpecializedPingpongEEENS5_IJNSA_ILi64EEENSA_ILi240EEENSA_ILi16EEEEEENS_6half_tENS5_IJlSB_lEEESJ_SK_NS4_8TiledMMAINS4_8MMA_AtomIJNS4_4SM904GMMA25MMA_64x16x16_F32F16F16_SSILNSO_5MajorE0ELSQ_0ELNSO_7ScaleInE1ELSR_1EEEEEENS4_6LayoutISC_NS5_IJNSA_ILi0EEESV_SV_EEEEENS5_IJNS4_10UnderscoreESY_SY_EEEEENS4_13SM90_TMA_LOADENS4_14ComposedLayoutINS4_7SwizzleILi1ELi4ELi3EEENS4_18smem_ptr_flag_bitsILi16EEENSU_INS5_IJNSA_ILi8EEESH_EEENS5_IJSH_SB_EEEEEEEvNS4_8identityES11_S1B_vS1C_EENS_8epilogue10collective6detail29Sm90TmaWarpSpecializedAdapterINS1F_15DefaultEpilogueISJ_SK_SK_NS1E_6thread17LinearCombinationISJ_Li1EffLNS1J_9ScaleType4KindE0ELNS_15FloatRoundStyleE2ESJ_EENS1_15EpilogueDefaultEEEEEvvEEEEvNT_6ParamsE)
        /*0020*/ 	.word	0x00000008
.L_19:


//--------------------- .nv.compat                --------------------------
	.section	.nv.compat,"",@"SHT_CUDA_COMPAT_INFO"
	.align	4
        /*0000*/ 	.byte	0x02, 0x09, 0x01, 0x00, 0x02, 0x02, 0x04, 0x00, 0x02, 0x05, 0x05, 0x00, 0x03, 0x07, 0x01, 0x01
        /*0010*/ 	.byte	0x02, 0x03, 0x01, 0x00, 0x02, 0x06, 0x01, 0x00, 0x04, 0x0b, 0x08, 0x00, 0x00, 0x00, 0x00, 0x00
        /*0020*/ 	.byte	0x00, 0x00, 0x00, 0x00


//--------------------- .nv.info._ZN7cutlass13device_kernelINS_4gemm6kernel13GemmUniversalIN4cute5tupleIJiiiiEEENS1_10collective13CollectiveMmaINS1_34MainloopSm90TmaGmmaWarpSpecializedILi23ENS5_IJNS4_1CILi1EEESB_SB_EEENS1_32KernelTmaWarpSpecializedPingpongEEENS5_IJNSA_ILi64EEENSA_ILi240EEENSA_ILi16EEEEEENS_6half_tENS5_IJlSB_lEEESJ_SK_NS4_8TiledMMAINS4_8MMA_AtomIJNS4_4SM904GMMA25MMA_64x16x16_F32F16F16_SSILNSO_5MajorE0ELSQ_0ELNSO_7ScaleInE1ELSR_1EEEEEENS4_6LayoutISC_NS5_IJNSA_ILi0EEESV_SV_EEEEENS5_IJNS4_10UnderscoreESY_SY_EEEEENS4_13SM90_TMA_LOADENS4_14ComposedLayoutINS4_7SwizzleILi1ELi4ELi3EEENS4_18smem_ptr_flag_bitsILi16EEENSU_INS5_IJNSA_ILi8EEESH_EEENS5_IJSH_SB_EEEEEEEvNS4_8identityES11_S1B_vS1C_EENS_8epilogue10collective6detail29Sm90TmaWarpSpecializedAdapterINS1F_15DefaultEpilogueISJ_SK_SK_NS1E_6thread17LinearCombinationISJ_Li1EffLNS1J_9ScaleType4KindE0ELNS_15FloatRoundStyleE2ESJ_EENS1_15EpilogueDefaultEEEEEvvEEEEvNT_6ParamsE --------------------------
	.section	.nv.info._ZN7cutlass13device_kernelINS_4gemm6kernel13GemmUniversalIN4cute5tupleIJiiiiEEENS1_10collective13CollectiveMmaINS1_34MainloopSm90TmaGmmaWarpSpecializedILi23ENS5_IJNS4_1CILi1EEESB_SB_EEENS1_32KernelTmaWarpSpecializedPingpongEEENS5_IJNSA_ILi64EEENSA_ILi240EEENSA_ILi16EEEEEENS_6half_tENS5_IJlSB_lEEESJ_SK_NS4_8TiledMMAINS4_8MMA_AtomIJNS4_4SM904GMMA25MMA_64x16x16_F32F16F16_SSILNSO_5MajorE0ELSQ_0ELNSO_7ScaleInE1ELSR_1EEEEEENS4_6LayoutISC_NS5_IJNSA_ILi0EEESV_SV_EEEEENS5_IJNS4_10UnderscoreESY_SY_EEEEENS4_13SM90_TMA_LOADENS4_14ComposedLayoutINS4_7SwizzleILi1ELi4ELi3EEENS4_18smem_ptr_flag_bitsILi16EEENSU_INS5_IJNSA_ILi8EEESH_EEENS5_IJSH_SB_EEEEEEEvNS4_8identityES11_S1B_vS1C_EENS_8epilogue10collective6detail29Sm90TmaWarpSpecializedAdapterINS1F_15DefaultEpilogueISJ_SK_SK_NS1E_6thread17LinearCombinationISJ_Li1EffLNS1J_9ScaleType4KindE0ELNS_15FloatRoundStyleE2ESJ_EENS1_15EpilogueDefaultEEEEEvvEEEEvNT_6ParamsE,"",@"SHT_CUDA_INFO"
	.sectionflags	@""
	.align	4


	//----- nvinfo : EIATTR_CUDA_API_VERSION
	.align		4
        /*0000*/ 	.byte	0x04, 0x37
        /*0002*/ 	.short	(.L_21 - .L_20)
.L_20:
        /*0004*/ 	.word	0x00000082


	//----- nvinfo : EIATTR_KPARAM_INFO
	.align		4
.L_21:
        /*0008*/ 	.byte	0x04, 0x17
        /*000a*/ 	.short	(.L_23 - .L_22)
.L_22:
        /*000c*/ 	.word	0x00000000
        /*0010*/ 	.short	0x0000
        /*0012*/ 	.short	0x0070
        /*0014*/ 	.byte	0x00, 0xf0, 0x01, 0x10


	//----- nvinfo : EIATTR_SPARSE_MMA_MASK
	.align		4
.L_23:
        /*0018*/ 	.byte	0x03, 0x50
        /*001a*/ 	.short	0x0000


	//----- nvinfo : EIATTR_MAXREG_COUNT
	.align		4
        /*001c*/ 	.byte	0x03, 0x1b
        /*001e*/ 	.short	0x00a8


	//----- nvinfo : EIATTR_NUM_BARRIERS
	.align		4
        /*0020*/ 	.byte	0x02, 0x4c
        /*0022*/ 	.byte	0x01
	.zero		1


	//----- nvinfo : EIATTR_EXTERNS
	.align		4
        /*0024*/ 	.byte	0x04, 0x0f
        /*0026*/ 	.short	(.L_25 - .L_24)


	//   ....[0]....
	.align		4
.L_24:
        /*0028*/ 	.word	index@(__assertfail)


	//----- nvinfo : EIATTR_ANNOTATIONS
	.align		4
.L_25:
        /*002c*/ 	.byte	0x04, 0x55
        /*002e*/ 	.short	(.L_27 - .L_26)


	//   ....[0]....
.L_26:
        /*0030*/ 	.word	0x00000001
        /*0034*/ 	.byte	0x60, 0x0d, 0x00, 0x00, 0x01, 0x00, 0x00, 0x00, 0x50, 0xa6, 0x00, 0x00, 0x01, 0x00, 0x00, 0x00
        /*0044*/ 	.byte	0x60, 0xb2, 0x00, 0x00


	//----- nvinfo : EIATTR_MERCURY_ISA_VERSION
	.align		4
.L_27:
        /*0048*/ 	.byte	0x03, 0x5f
        /*004a*/ 	.short	0x0101


	//----- nvinfo : EIATTR_INT_WARP_WIDE_INSTR_OFFSETS
	.align		4
        /*004c*/ 	.byte	0x04, 0x31
        /*004e*/ 	.short	(.L_29 - .L_28)


	//   ....[0]....
.L_28:
        /*0050*/ 	.word	0x00000670


	//   ....[1]....
        /*0054*/ 	.word	0x00000690


	//   ....[2]....
        /*0058*/ 	.word	0x00000710


	//   ....[3]....
        /*005c*/ 	.word	0x00000720


	//   ....[4]....
        /*0060*/ 	.word	0x00000730


	//   ....[5]....
        /*0064*/ 	.word	0x00000750


	//   ....[6]....
        /*0068*/ 	.word	0x000007e0


	//   ....[7]....
        /*006c*/ 	.word	0x00000800


	//----- nvinfo : EIATTR_COOP_GROUP_MASK_REGIDS
	.align		4
.L_29:
        /*0070*/ 	.byte	0x04, 0x29
        /*0072*/ 	.short	(.L_31 - .L_30)


	//   ....[0]....
.L_30:
        /*0074*/ 	.word	0xffffffff


	//   ....[1]....
        /*0078*/ 	.word	0xffffffff


	//   ....[2]....
        /*007c*/ 	.word	0xffffffff


	//   ....[3]....
        /*0080*/ 	.word	0xffffffff


	//   ....[4]....
        /*0084*/ 	.word	0xffffffff


	//   ....[5]....
        /*0088*/ 	.word	0xffffffff


	//----- nvinfo : EIATTR_COOP_GROUP_INSTR_OFFSETS
	.align		4
.L_31:
        /*008c*/ 	.byte	0x04, 0x28
        /*008e*/ 	.short	(.L_33 - .L_32)


	//   ....[0]....
.L_32:
        /*0090*/ 	.word	0x00000070


	//   ....[1]....
        /*0094*/ 	.word	0x00000080


	//   ....[2]....
        /*0098*/ 	.word	0x00000140


	//   ....[3]....
        /*009c*/ 	.word	0x00000560


	//   ....[4]....
        /*00a0*/ 	.word	0x000005a0


	//   ....[5]....
        /*00a4*/ 	.word	0x000005f0


	//----- nvinfo : EIATTR_REG_RECONFIG
	.align		4
.L_33:
        /*00a8*/ 	.byte	0x01, 0x54
	.zero		2


	//----- nvinfo : EIATTR_SYSCALL_OFFSETS
	.align		4
        /*00ac*/ 	.byte	0x04, 0x46
        /*00ae*/ 	.short	(.L_35 - .L_34)


	//   ....[0]....
.L_34:
        /*00b0*/ 	.word	0x00001810


	//----- nvinfo : EIATTR_MBARRIER_INSTR_OFFSETS
	.align		4
.L_35:
        /*00b4*/ 	.byte	0x04, 0x39
        /*00b6*/ 	.short	(.L_37 - .L_36)


	//   ....[0]....
.L_36:
        /*00b8*/ 	.word	0x00000260
        /*00bc*/ 	.word	0x000000ff
        /*00c0*/ 	.word	0x00000000
        /*00c4*/ 	.short	0x0100
        /*00c6*/ 	.byte	0x08
	.zero		1


	//   ....[1]....
        /*00c8*/ 	.word	0x00000270
        /*00cc*/ 	.word	0x000000ff
        /*00d0*/ 	.word	0x000000b8
        /*00d4*/ 	.short	0x0100
        /*00d6*/ 	.byte	0x08
	.zero		1


	//   ....[2]....
        /*00d8*/ 	.word	0x00000280
        /*00dc*/ 	.word	0x000000ff
        /*00e0*/ 	.word	0x00000008
        /*00e4*/ 	.short	0x0100
        /*00e6*/ 	.byte	0x08
	.zero		1


	//   ....[3]....
        /*00e8*/ 	.word	0x00000290
        /*00ec*/ 	.word	0x000000ff
        /*00f0*/ 	.word	0x000000c0
        /*00f4*/ 	.short	0x0100
        /*00f6*/ 	.byte	0x08
	.zero		1


	//   ....[4]....
        /*00f8*/ 	.word	0x000002a0
        /*00fc*/ 	.word	0x000000ff
        /*0100*/ 	.word	0x00000010
        /*0104*/ 	.short	0x0100
        /*0106*/ 	.byte	0x08
	.zero		1


	//   ....[5]....
        /*0108*/ 	.word	0x000002b0
        /*010c*/ 	.word	0x000000ff
        /*0110*/ 	.word	0x000000c8
        /*0114*/ 	.short	0x0100
        /*0116*/ 	.byte	0x08
	.zero		1


	//   ....[6]....
        /*0118*/ 	.word	0x000002c0
        /*011c*/ 	.word	0x000000ff
        /*0120*/ 	.word	0x00000018
        /*0124*/ 	.short	0x0100
        /*0126*/ 	.byte	0x08
	.zero		1


	//   ....[7]....
        /*0128*/ 	.word	0x000002d0
        /*012c*/ 	.word	0x000000ff
        /*0130*/ 	.word	0x000000d0
        /*0134*/ 	.short	0x0100
        /*0136*/ 	.byte	0x08
	.zero		1


	//   ....[8]....
        /*0138*/ 	.word	0x000002e0
        /*013c*/ 	.word	0x000000ff
        /*0140*/ 	.word	0x00000020
        /*0144*/ 	.short	0x0100
        /*0146*/ 	.byte	0x08
	.zero		1


	//   ....[9]....
        /*0148*/ 	.word	0x000002f0
        /*014c*/ 	.word	0x000000ff
        /*0150*/ 	.word	0x000000d8
        /*0154*/ 	.short	0x0100
        /*0156*/ 	.byte	0x08
	.zero		1


	//   ....[10]....
        /*0158*/ 	.word	0x00000300
        /*015c*/ 	.word	0x000000ff
        /*0160*/ 	.word	0x00000028
        /*0164*/ 	.short	0x0100
        /*0166*/ 	.byte	0x08
	.zero		1


	//   ....[11]....
        /*0168*/ 	.word	0x00000310
        /*016c*/ 	.word	0x000000ff
        /*0170*/ 	.word	0x000000e0
        /*0174*/ 	.short	0x0100
        /*0176*/ 	.byte	0x08
	.zero		1


	//   ....[12]....
        /*0178*/ 	.word	0x00000320
        /*017c*/ 	.word	0x000000ff
        /*0180*/ 	.word	0x00000030
        /*0184*/ 	.short	0x0100
        /*0186*/ 	.byte	0x08
	.zero		1


	//   ....[13]....
        /*0188*/ 	.word	0x00000330
        /*018c*/ 	.word	0x000000ff
        /*0190*/ 	.word	0x000000e8
        /*0194*/ 	.short	0x0100
        /*0196*/ 	.byte	0x08
	.zero		1


	//   ....[14]....
        /*0198*/ 	.word	0x00000340
        /*019c*/ 	.word	0x000000ff
        /*01a0*/ 	.word	0x00000038
        /*01a4*/ 	.short	0x0100
        /*01a6*/ 	.byte	0x08
	.zero		1


	//   ....[15]....
        /*01a8*/ 	.word	0x00000350
        /*01ac*/ 	.word	0x000000ff
        /*01b0*/ 	.word	0x000000f0
        /*01b4*/ 	.short	0x0100
        /*01b6*/ 	.byte	0x08
	.zero		1


	//   ....[16]....
        /*01b8*/ 	.word	0x00000360
        /*01bc*/ 	.word	0x000000ff
        /*01c0*/ 	.word	0x00000040
        /*01c4*/ 	.short	0x0100
        /*01c6*/ 	.byte	0x08
	.zero		1


	//   ....[17]....
        /*01c8*/ 	.word	0x00000370
        /*01cc*/ 	.word	0x000000ff
        /*01d0*/ 	.word	0x000000f8
        /*01d4*/ 	.short	0x0100
        /*01d6*/ 	.byte	0x08
	.zero		1


	//   ....[18]....
        /*01d8*/ 	.word	0x00000380
        /*01dc*/ 	.word	0x000000ff
        /*01e0*/ 	.word	0x00000048
        /*01e4*/ 	.short	0x0100
        /*01e6*/ 	.byte	0x08
	.zero		1


	//   ....[19]....
        /*01e8*/ 	.word	0x00000390
        /*01ec*/ 	.word	0x000000ff
        /*01f0*/ 	.word	0x00000100
        /*01f4*/ 	.short	0x0100
        /*01f6*/ 	.byte	0x08
	.zero		1


	//   ....[20]....
        /*01f8*/ 	.word	0x000003a0
        /*01fc*/ 	.word	0x000000ff
        /*0200*/ 	.word	0x00000050
        /*0204*/ 	.short	0x0100
        /*0206*/ 	.byte	0x08
	.zero		1


	//   ....[21]....
        /*0208*/ 	.word	0x000003b0
        /*020c*/ 	.word	0x000000ff
        /*0210*/ 	.word	0x00000108
        /*0214*/ 	.short	0x0100
        /*0216*/ 	.byte	0x08
	.zero		1


	//   ....[22]....
        /*0218*/ 	.word	0x000003c0
        /*021c*/ 	.word	0x000000ff
        /*0220*/ 	.word	0x00000058
        /*0224*/ 	.short	0x0100
        /*0226*/ 	.byte	0x08
	.zero		1


	//   ....[23]....
        /*0228*/ 	.word	0x000003d0
        /*022c*/ 	.word	0x000000ff
        /*0230*/ 	.word	0x00000110
        /*0234*/ 	.short	0x0100
        /*0236*/ 	.byte	0x08
	.zero		1


	//   ....[24]....
        /*0238*/ 	.word	0x000003e0
        /*023c*/ 	.word	0x000000ff
        /*0240*/ 	.word	0x00000060
        /*0244*/ 	.short	0x0100
        /*0246*/ 	.byte	0x08
	.zero		1


	//   ....[25]....
        /*0248*/ 	.word	0x000003f0
        /*024c*/ 	.word	0x000000ff
        /*0250*/ 	.word	0x00000118
        /*0254*/ 	.short	0x0100
        /*0256*/ 	.byte	0x08
	.zero		1


	//   ....[26]....
        /*0258*/ 	.word	0x00000400
        /*025c*/ 	.word	0x000000ff
        /*0260*/ 	.word	0x00000068
        /*0264*/ 	.short	0x0100
        /*0266*/ 	.byte	0x08
	.zero		1


	//   ....[27]....
        /*0268*/ 	.word	0x00000410
        /*026c*/ 	.word	0x000000ff
        /*0270*/ 	.word	0x00000120
        /*0274*/ 	.short	0x0100
        /*0276*/ 	.byte	0x08
	.zero		1


	//   ....[28]....
        /*0278*/ 	.word	0x00000420
        /*027c*/ 	.word	0x000000ff
        /*0280*/ 	.word	0x00000070
        /*0284*/ 	.short	0x0100
        /*0286*/ 	.byte	0x08
	.zero		1


	//   ....[29]....
        /*0288*/ 	.word	0x00000430
        /*028c*/ 	.word	0x000000ff
        /*0290*/ 	.word	0x00000128
        /*0294*/ 	.short	0x0100
        /*0296*/ 	.byte	0x08
	.zero		1


	//   ....[30]....
        /*0298*/ 	.word	0x00000440
        /*029c*/ 	.word	0x000000ff
        /*02a0*/ 	.word	0x00000078
        /*02a4*/ 	.short	0x0100
        /*02a6*/ 	.byte	0x08
	.zero		1


	//   ....[31]....
        /*02a8*/ 	.word	0x00000450
        /*02ac*/ 	.word	0x000000ff
        /*02b0*/ 	.word	0x00000130
        /*02b4*/ 	.short	0x0100
        /*02b6*/ 	.byte	0x08
	.zero		1


	//   ....[32]....
        /*02b8*/ 	.word	0x00000460
        /*02bc*/ 	.word	0x000000ff
        /*02c0*/ 	.word	0x00000080
        /*02c4*/ 	.short	0x0100
        /*02c6*/ 	.byte	0x08
	.zero		1


	//   ....[33]....
        /*02c8*/ 	.word	0x00000470
        /*02cc*/ 	.word	0x000000ff
        /*02d0*/ 	.word	0x00000138
        /*02d4*/ 	.short	0x0100
        /*02d6*/ 	.byte	0x08
	.zero		1


	//   ....[34]....
        /*02d8*/ 	.word	0x00000480
        /*02dc*/ 	.word	0x000000ff
        /*02e0*/ 	.word	0x00000088
        /*02e4*/ 	.short	0x0100
        /*02e6*/ 	.byte	0x08
	.zero		1


	//   ....[35]....
        /*02e8*/ 	.word	0x00000490
        /*02ec*/ 	.word	0x000000ff
        /*02f0*/ 	.word	0x00000140
        /*02f4*/ 	.short	0x0100
        /*02f6*/ 	.byte	0x08
	.zero		1


	//   ....[36]....
        /*02f8*/ 	.word	0x000004a0
        /*02fc*/ 	.word	0x000000ff
        /*0300*/ 	.word	0x00000090
        /*0304*/ 	.short	0x0100
        /*0306*/ 	.byte	0x08
	.zero		1


	//   ....[37]....
        /*0308*/ 	.word	0x000004b0
        /*030c*/ 	.word	0x000000ff
        /*0310*/ 	.word	0x00000148
        /*0314*/ 	.short	0x0100
        /*0316*/ 	.byte	0x08
	.zero		1


	//   ....[38]....
        /*0318*/ 	.word	0x000004c0
        /*031c*/ 	.word	0x000000ff
        /*0320*/ 	.word	0x00000098
        /*0324*/ 	.short	0x0100
        /*0326*/ 	.byte	0x08
	.zero		1


	//   ....[39]....
        /*0328*/ 	.word	0x000004d0
        /*032c*/ 	.word	0x000000ff
        /*0330*/ 	.word	0x00000150
        /*0334*/ 	.short	0x0100
        /*0336*/ 	.byte	0x08
	.zero		1


	//   ....[40]....
        /*0338*/ 	.word	0x000004e0
        /*033c*/ 	.word	0x000000ff
        /*0340*/ 	.word	0x000000a0
        /*0344*/ 	.short	0x0100
        /*0346*/ 	.byte	0x08
	.zero		1


	//   ....[41]....
        /*0348*/ 	.word	0x000004f0
        /*034c*/ 	.word	0x000000ff
        /*0350*/ 	.word	0x00000158
        /*0354*/ 	.short	0x0100
        /*0356*/ 	.byte	0x08
	.zero		1


	//   ....[42]....
        /*0358*/ 	.word	0x00000500
        /*035c*/ 	.word	0x000000ff
        /*0360*/ 	.word	0x000000a8
        /*0364*/ 	.short	0x0100
        /*0366*/ 	.byte	0x08
	.zero		1


	//   ....[43]....
        /*0368*/ 	.word	0x00000510
        /*036c*/ 	.word	0x000000ff
        /*0370*/ 	.word	0x00000160
        /*0374*/ 	.short	0x0100
        /*0376*/ 	.byte	0x08
	.zero		1


	//   ....[44]....
        /*0378*/ 	.word	0x00000520
        /*037c*/ 	.word	0x000000ff
        /*0380*/ 	.word	0x000000b0
        /*0384*/ 	.short	0x0100
        /*0386*/ 	.byte	0x08
	.zero		1


	//   ....[45]....
        /*0388*/ 	.word	0x00000530
        /*038c*/ 	.word	0x000000ff
        /*0390*/ 	.word	0x00000168
        /*0394*/ 	.short	0x0100
        /*0396*/ 	.byte	0x08
	.zero		1


	//   ....[46]....
        /*0398*/ 	.word	0x00000840
        /*039c*/ 	.word	0x000000ff
        /*03a0*/ 	.word	0x000001a0
        /*03a4*/ 	.short	0x0100
        /*03a6*/ 	.byte	0x08
	.zero		1


	//   ....[47]....
        /*03a8*/ 	.word	0x000008b0
        /*03ac*/ 	.word	0x000000ff
        /*03b0*/ 	.word	0x000001a8
        /*03b4*/ 	.short	0x0100
        /*03b6*/ 	.byte	0x08
	.zero		1


	//   ....[48]....
        /*03b8*/ 	.word	0x000008d0
        /*03bc*/ 	.word	0x000000ff
        /*03c0*/ 	.word	0x00000180
        /*03c4*/ 	.short	0x0100
        /*03c6*/ 	.byte	0x09
	.zero		1


	//   ....[49]....
        /*03c8*/ 	.word	0x000008e0
        /*03cc*/ 	.word	0x000000ff
        /*03d0*/ 	.word	0x00000188
        /*03d4*/ 	.short	0x0100
        /*03d6*/ 	.byte	0x09
	.zero		1


	//   ....[50]....
        /*03d8*/ 	.word	0x000008f0
        /*03dc*/ 	.word	0x000000ff
        /*03e0*/ 	.word	0x00000190
        /*03e4*/ 	.short	0x0100
        /*03e6*/ 	.byte	0x09
	.zero		1


	//   ....[51]....
        /*03e8*/ 	.word	0x00000900
        /*03ec*/ 	.word	0x000000ff
        /*03f0*/ 	.word	0x00000198
        /*03f4*/ 	.short	0x0100
        /*03f6*/ 	.byte	0x09
	.zero		1


	//   ....[52]....
        /*03f8*/ 	.word	0x000016f0
        /*03fc*/ 	.word	0x00000095
        /*0400*/ 	.word	0x00000000
        /*0404*/ 	.short	0x010a
        /*0406*/ 	.byte	0x2b
	.zero		1


	//   ....[53]....
        /*0408*/ 	.word	0x00001890
        /*040c*/ 	.word	0x00000003
        /*0410*/ 	.word	0x00000000
        /*0414*/ 	.short	0x010a
        /*0416*/ 	.byte	0x3f
	.zero		1


	//   ....[54]....
        /*0418*/ 	.word	0x000018f0
        /*041c*/ 	.word	0x00000003
        /*0420*/ 	.word	0x00000000
        /*0424*/ 	.short	0x010a
        /*0426*/ 	.byte	0x3f
	.zero		1


	//   ....[55]....
        /*0428*/ 	.word	0x00002030
        /*042c*/ 	.word	0x000000ff
        /*0430*/ 	.word	0x00000000
        /*0434*/ 	.short	0x010a
        /*0436*/ 	.byte	0x04
	.zero		1


	//   ....[56]....
        /*0438*/ 	.word	0x00002070
        /*043c*/ 	.word	0x000000ff
        /*0440*/ 	.word	0x00000000
        /*0444*/ 	.short	0x010a
        /*0446*/ 	.byte	0x04
	.zero		1


	//   ....[57]....
        /*0448*/ 	.word	0x000026b0
        /*044c*/ 	.word	0x000000ff
        /*0450*/ 	.word	0x00000000
        /*0454*/ 	.short	0x0101
        /*0456*/ 	.byte	0x04
	.zero		1


	//   ....[58]....
        /*0458*/ 	.word	0x000027a0
        /*045c*/ 	.word	0x00000096
        /*0460*/ 	.word	0x00000000
        /*0464*/ 	.short	0x0101
        /*0466*/ 	.byte	0x2c
	.zero		1


	//   ....[59]....
        /*0468*/ 	.word	0x00002870
        /*046c*/ 	.word	0x000000ff
        /*0470*/ 	.word	0x00000000
        /*0474*/ 	.short	0x0101
        /*0476*/ 	.byte	0x06
	.zero		1


	//   ....[60]....
        /*0478*/ 	.word	0x00002920
        /*047c*/ 	.word	0x00000095
        /*0480*/ 	.word	0x00000010
        /*0484*/ 	.short	0x010a
        /*0486*/ 	.byte	0x2b
	.zero		1


	//   ....[61]....
        /*0488*/ 	.word	0x0000a670
        /*048c*/ 	.word	0x00000098
        /*0490*/ 	.word	0x00000000
        /*0494*/ 	.short	0x0101
        /*0496*/ 	.byte	0x2c
	.zero		1


	//   ....[62]....
        /*0498*/ 	.word	0x0000afd0
        /*049c*/ 	.word	0x0000000a
        /*04a0*/ 	.word	0x000000b8
        /*04a4*/ 	.short	0x010a
        /*04a6*/ 	.byte	0x3f
	.zero		1


	//   ....[63]....
        /*04a8*/ 	.word	0x0000b370
        /*04ac*/ 	.word	0x00000005
        /*04b0*/ 	.word	0x000001a8
        /*04b4*/ 	.short	0x0101
        /*04b6*/ 	.byte	0x3f
	.zero		1


	//   ....[64]....
        /*04b8*/ 	.word	0x0000baf0
        /*04bc*/ 	.word	0x00000009
        /*04c0*/ 	.word	0x00000000
        /*04c4*/ 	.short	0x010a
        /*04c6*/ 	.byte	0x3f
	.zero		1


	//   ....[65]....
        /*04c8*/ 	.word	0x0000bb70
        /*04cc*/ 	.word	0x00000008
        /*04d0*/ 	.word	0x00000000
        /*04d4*/ 	.short	0x010a
        /*04d6*/ 	.byte	0x3f
	.zero		1


	//   ....[66]....
        /*04d8*/ 	.word	0x0000bc00
        /*04dc*/ 	.word	0x00000009
        /*04e0*/ 	.word	0x00000000
        /*04e4*/ 	.short	0x010a
        /*04e6*/ 	.byte	0x3f
	.zero		1


	//   ....[67]....
        /*04e8*/ 	.word	0x0000bc90
        /*04ec*/ 	.word	0x00000008
        /*04f0*/ 	.word	0x00000000
        /*04f4*/ 	.short	0x010a
        /*04f6*/ 	.byte	0x3f
	.zero		1


	//   ....[68]....
        /*04f8*/ 	.word	0x0000bd20
        /*04fc*/ 	.word	0x00000009
        /*0500*/ 	.word	0x00000000
        /*0504*/ 	.short	0x010a
        /*0506*/ 	.byte	0x3f
	.zero		1


	//   ....[69]....
        /*0508*/ 	.word	0x0000bdb0
        /*050c*/ 	.word	0x00000008
        /*0510*/ 	.word	0x00000000
        /*0514*/ 	.short	0x010a
        /*0516*/ 	.byte	0x3f
	.zero		1


	//   ....[70]....
        /*0518*/ 	.word	0x0000be40
        /*051c*/ 	.word	0x00000009
        /*0520*/ 	.word	0x00000000
        /*0524*/ 	.short	0x010a
        /*0526*/ 	.byte	0x3f
	.zero		1


	//   ....[71]....
        /*0528*/ 	.word	0x0000bed0
        /*052c*/ 	.word	0x00000008
        /*0530*/ 	.word	0x00000000
        /*0534*/ 	.short	0x010a
        /*0536*/ 	.byte	0x3f
	.zero		1


	//   ....[72]....
        /*0538*/ 	.word	0x0000bf60
        /*053c*/ 	.word	0x00000009
        /*0540*/ 	.word	0x00000000
        /*0544*/ 	.short	0x010a
        /*0546*/ 	.byte	0x3f
	.zero		1


	//   ....[73]....
        /*0548*/ 	.word	0x0000bff0
        /*054c*/ 	.word	0x00000008
        /*0550*/ 	.word	0x00000000
        /*0554*/ 	.short	0x010a
        /*0556*/ 	.byte	0x3f
	.zero		1


	//   ....[74]....
        /*0558*/ 	.word	0x0000c080
        /*055c*/ 	.word	0x00000009
        /*0560*/ 	.word	0x00000000
        /*0564*/ 	.short	0x010a
        /*0566*/ 	.byte	0x3f
	.zero		1


	//   ....[75]....
        /*0568*/ 	.word	0x0000c110
        /*056c*/ 	.word	0x00000008
        /*0570*/ 	.word	0x00000000
        /*0574*/ 	.short	0x010a
        /*0576*/ 	.byte	0x3f
	.zero		1


	//   ....[76]....
        /*0578*/ 	.word	0x0000c1a0
        /*057c*/ 	.word	0x00000009
        /*0580*/ 	.word	0x00000000
        /*0584*/ 	.short	0x010a
        /*0586*/ 	.byte	0x3f
	.zero		1


	//   ....[77]....
        /*0588*/ 	.word	0x0000c230
        /*058c*/ 	.word	0x00000008
        /*0590*/ 	.word	0x00000000
        /*0594*/ 	.short	0x010a
        /*0596*/ 	.byte	0x3f
	.zero		1


	//   ....[78]....
        /*0598*/ 	.word	0x0000c2c0
        /*059c*/ 	.word	0x00000009
        /*05a0*/ 	.word	0x00000000
        /*05a4*/ 	.short	0x010a
        /*05a6*/ 	.byte	0x3f
	.zero		1


	//   ....[79]....
        /*05a8*/ 	.word	0x0000c350
        /*05ac*/ 	.word	0x00000008
        /*05b0*/ 	.word	0x00000000
        /*05b4*/ 	.short	0x010a
        /*05b6*/ 	.byte	0x3f
	.zero		1


	//   ....[80]....
        /*05b8*/ 	.word	0x0000c3e0
        /*05bc*/ 	.word	0x00000009
        /*05c0*/ 	.word	0x00000000
        /*05c4*/ 	.short	0x010a
        /*05c6*/ 	.byte	0x3f
	.zero		1


	//   ....[81]....
        /*05c8*/ 	.word	0x0000c470
        /*05cc*/ 	.word	0x00000008
        /*05d0*/ 	.word	0x00000000
        /*05d4*/ 	.short	0x010a
        /*05d6*/ 	.byte	0x3f
	.zero		1


	//   ....[82]....
        /*05d8*/ 	.word	0x0000c500
        /*05dc*/ 	.word	0x00000009
        /*05e0*/ 	.word	0x00000000
        /*05e4*/ 	.short	0x010a
        /*05e6*/ 	.byte	0x3f
	.zero		1


	//   ....[83]....
        /*05e8*/ 	.word	0x0000c590
        /*05ec*/ 	.word	0x00000008
        /*05f0*/ 	.word	0x00000000
        /*05f4*/ 	.short	0x010a
        /*05f6*/ 	.byte	0x3f
	.zero		1


	//   ....[84]....
        /*05f8*/ 	.word	0x0000c620
        /*05fc*/ 	.word	0x00000009
        /*0600*/ 	.word	0x00000000
        /*0604*/ 	.short	0x010a
        /*0606*/ 	.byte	0x3f
	.zero		1


	//   ....[85]....
        /*0608*/ 	.word	0x0000c6b0
        /*060c*/ 	.word	0x00000006
        /*0610*/ 	.word	0x00000000
        /*0614*/ 	.short	0x010a
        /*0616*/ 	.byte	0x3f
	.zero		1


	//   ....[86]....
        /*0618*/ 	.word	0x0000c740
        /*061c*/ 	.word	0x00000003
        /*0620*/ 	.word	0x00000000
        /*0624*/ 	.short	0x010a
        /*0626*/ 	.byte	0x3f
	.zero		1


	//   ....[87]....
        /*0628*/ 	.word	0x0000c7a0
        /*062c*/ 	.word	0x00000097
        /*0630*/ 	.word	0x00000000
        /*0634*/ 	.short	0x010a
        /*0636*/ 	.byte	0x3f
	.zero		1


	//   ....[88]....
        /*0638*/ 	.word	0x0000c7f0
        /*063c*/ 	.word	0x00000003
        /*0640*/ 	.word	0x00000000
        /*0644*/ 	.short	0x010a
        /*0646*/ 	.byte	0x3f
	.zero		1


	//   ....[89]....
        /*0648*/ 	.word	0x0000c850
        /*064c*/ 	.word	0x00000004
        /*0650*/ 	.word	0x00000000
        /*0654*/ 	.short	0x010a
        /*0656*/ 	.byte	0x3f
	.zero		1


	//   ....[90]....
        /*0658*/ 	.word	0x0000c8a0
        /*065c*/ 	.word	0x00000097
        /*0660*/ 	.word	0x00000010
        /*0664*/ 	.short	0x010a
        /*0666*/ 	.byte	0x3f
	.zero		1


	//   ....[91]....
        /*0668*/ 	.word	0x0000c970
        /*066c*/ 	.word	0x0000000a
        /*0670*/ 	.word	0x000000b8
        /*0674*/ 	.short	0x010a
        /*0676*/ 	.byte	0x3f
	.zero		1


	//   ....[92]....
        /*0678*/ 	.word	0x0000ca40
        /*067c*/ 	.word	0x00000009
        /*0680*/ 	.word	0x00000000
        /*0684*/ 	.short	0x010a
        /*0686*/ 	.byte	0x3f
	.zero		1


	//   ....[93]....
        /*0688*/ 	.word	0x0000ca90
        /*068c*/ 	.word	0x00000008
        /*0690*/ 	.word	0x00000000
        /*0694*/ 	.short	0x010a
        /*0696*/ 	.byte	0x3f
	.zero		1


	//   ....[94]....
        /*0698*/ 	.word	0x0000cae0
        /*069c*/ 	.word	0x00000009
        /*06a0*/ 	.word	0x00000000
        /*06a4*/ 	.short	0x010a
        /*06a6*/ 	.byte	0x3f
	.zero		1


	//   ....[95]....
        /*06a8*/ 	.word	0x0000cb30
        /*06ac*/ 	.word	0x00000008
        /*06b0*/ 	.word	0x00000000
        /*06b4*/ 	.short	0x010a
        /*06b6*/ 	.byte	0x3f
	.zero		1


	//   ....[96]....
        /*06b8*/ 	.word	0x0000cb80
        /*06bc*/ 	.word	0x00000009
        /*06c0*/ 	.word	0x00000000
        /*06c4*/ 	.short	0x010a
        /*06c6*/ 	.byte	0x3f
	.zero		1


	//   ....[97]....
        /*06c8*/ 	.word	0x0000cbd0
        /*06cc*/ 	.word	0x00000008
        /*06d0*/ 	.word	0x00000000
        /*06d4*/ 	.short	0x010a
        /*06d6*/ 	.byte	0x3f
	.zero		1


	//   ....[98]....
        /*06d8*/ 	.word	0x0000cc20
        /*06dc*/ 	.word	0x00000009
        /*06e0*/ 	.word	0x00000000
        /*06e4*/ 	.short	0x010a
        /*06e6*/ 	.byte	0x3f
	.zero		1


	//   ....[99]....
        /*06e8*/ 	.word	0x0000cc70
        /*06ec*/ 	.word	0x00000008
        /*06f0*/ 	.word	0x00000000
        /*06f4*/ 	.short	0x010a
        /*06f6*/ 	.byte	0x3f
	.zero		1


	//   ....[100]....
        /*06f8*/ 	.word	0x0000ccc0
        /*06fc*/ 	.word	0x00000009
        /*0700*/ 	.word	0x00000000
        /*0704*/ 	.short	0x010a
        /*0706*/ 	.byte	0x3f
	.zero		1


	//   ....[101]....
        /*0708*/ 	.word	0x0000cd10
        /*070c*/ 	.word	0x00000008
        /*0710*/ 	.word	0x00000000
        /*0714*/ 	.short	0x010a
        /*0716*/ 	.byte	0x3f
	.zero		1


	//   ....[102]....
        /*0718*/ 	.word	0x0000cd60
        /*071c*/ 	.word	0x00000009
        /*0720*/ 	.word	0x00000000
        /*0724*/ 	.short	0x010a
        /*0726*/ 	.byte	0x3f
	.zero		1


	//   ....[103]....
        /*0728*/ 	.word	0x0000cdb0
        /*072c*/ 	.word	0x00000008
        /*0730*/ 	.word	0x00000000
        /*0734*/ 	.short	0x010a
        /*0736*/ 	.byte	0x3f
	.zero		1


	//   ....[104]....
        /*0738*/ 	.word	0x0000ce00
        /*073c*/ 	.word	0x00000009
        /*0740*/ 	.word	0x00000000
        /*0744*/ 	.short	0x010a
        /*0746*/ 	.byte	0x3f
	.zero		1


	//   ....[105]....
        /*0748*/ 	.word	0x0000ce50
        /*074c*/ 	.word	0x00000008
        /*0750*/ 	.word	0x00000000
        /*0754*/ 	.short	0x010a
        /*0756*/ 	.byte	0x3f
	.zero		1


	//   ....[106]....
        /*0758*/ 	.word	0x0000cea0
        /*075c*/ 	.word	0x00000009
        /*0760*/ 	.word	0x00000000
        /*0764*/ 	.short	0x010a
        /*0766*/ 	.byte	0x3f
	.zero		1


	//   ....[107]....
        /*0768*/ 	.word	0x0000cef0
        /*076c*/ 	.word	0x00000008
        /*0770*/ 	.word	0x00000000
        /*0774*/ 	.short	0x010a
        /*0776*/ 	.byte	0x3f
	.zero		1


	//   ....[108]....
        /*0778*/ 	.word	0x0000cf40
        /*077c*/ 	.word	0x00000009
        /*0780*/ 	.word	0x00000000
        /*0784*/ 	.short	0x010a
        /*0786*/ 	.byte	0x3f
	.zero		1


	//   ....[109]....
        /*0788*/ 	.word	0x0000cf90
        /*078c*/ 	.word	0x00000008
        /*0790*/ 	.word	0x00000000
        /*0794*/ 	.short	0x010a
        /*0796*/ 	.byte	0x3f
	.zero		1


	//   ....[110]....
        /*0798*/ 	.word	0x0000cfe0
        /*079c*/ 	.word	0x00000009
        /*07a0*/ 	.word	0x00000000
        /*07a4*/ 	.short	0x010a
        /*07a6*/ 	.byte	0x3f
	.zero		1


	//   ....[111]....
        /*07a8*/ 	.word	0x0000d030
        /*07ac*/ 	.word	0x00000008
        /*07b0*/ 	.word	0x00000000
        /*07b4*/ 	.short	0x010a
        /*07b6*/ 	.byte	0x3f
	.zero		1


	//   ....[112]....
        /*07b8*/ 	.word	0x0000d080
        /*07bc*/ 	.word	0x00000009
        /*07c0*/ 	.word	0x00000000
        /*07c4*/ 	.short	0x010a
        /*07c6*/ 	.byte	0x3f
	.zero		1


	//   ....[113]....
        /*07c8*/ 	.word	0x0000d0d0
        /*07cc*/ 	.word	0x00000006
        /*07d0*/ 	.word	0x00000000
        /*07d4*/ 	.short	0x010a
        /*07d6*/ 	.byte	0x3f
	.zero		1


	//----- nvinfo : EIATTR_NUM_MBARRIERS
	.align		4
.L_37:
        /*07d8*/ 	.byte	0x03, 0x38
        /*07da*/ 	.short	0x0034


	//----- nvinfo : EIATTR_EXIT_INSTR_OFFSETS
	.align		4
        /*07dc*/ 	.byte	0x04, 0x1c
        /*07de*/ 	.short	(.L_39 - .L_38)


	//   ....[0]....
.L_38:
        /*07e0*/ 	.word	0x00001410


	//   ....[1]....
        /*07e4*/ 	.word	0x00001470


	//   ....[2]....
        /*07e8*/ 	.word	0x0000ad00


	//   ....[3]....
        /*07ec*/ 	.word	0x0000ad30


	//   ....[4]....
        /*07f0*/ 	.word	0x0000c790


	//----- nvinfo : EIATTR_MAX_THREADS
	.align		4
.L_39:
        /*07f4*/ 	.byte	0x04, 0x05
        /*07f6*/ 	.short	(.L_41 - .L_40)
.L_40:
        /*07f8*/ 	.word	0x00000180
        /*07fc*/ 	.word	0x00000001
        /*0800*/ 	.word	0x00000001


	//----- nvinfo : EIATTR_CRS_STACK_SIZE
	.align		4
.L_41:
        /*0804*/ 	.byte	0x04, 0x1e
        /*0806*/ 	.short	(.L_43 - .L_42)
.L_42:
        /*0808*/ 	.word	0x00000000


	//----- nvinfo : EIATTR_CBANK_PARAM_SIZE
	.align		4
.L_43:
        /*080c*/ 	.byte	0x03, 0x19
        /*080e*/ 	.short	0x0470


	//----- nvinfo : EIATTR_PARAM_CBANK
	.align		4
        /*0810*/ 	.byte	0x04, 0x0a
        /*0812*/ 	.short	(.L_45 - .L_44)
	.align		4
.L_44:
        /*0814*/ 	.word	index@(.nv.constant0._ZN7cutlass13device_kernelINS_4gemm6kernel13GemmUniversalIN4cute5tupleIJiiiiEEENS1_10collective13CollectiveMmaINS1_34MainloopSm90TmaGmmaWarpSpecializedILi23ENS5_IJNS4_1CILi1EEESB_SB_EEENS1_32KernelTmaWarpSpecializedPingpongEEENS5_IJNSA_ILi64EEENSA_ILi240EEENSA_ILi16EEEEEENS_6half_tENS5_IJlSB_lEEESJ_SK_NS4_8TiledMMAINS4_8MMA_AtomIJNS4_4SM904GMMA25MMA_64x16x16_F32F16F16_SSILNSO_5MajorE0ELSQ_0ELNSO_7ScaleInE1ELSR_1EEEEEENS4_6LayoutISC_NS5_IJNSA_ILi0EEESV_SV_EEEEENS5_IJNS4_10UnderscoreESY_SY_EEEEENS4_13SM90_TMA_LOADENS4_14ComposedLayoutINS4_7SwizzleILi1ELi4ELi3EEENS4_18smem_ptr_flag_bitsILi16EEENSU_INS5_IJNSA_ILi8EEESH_EEENS5_IJSH_SB_EEEEEEEvNS4_8identityES11_S1B_vS1C_EENS_8epilogue10collective6detail29Sm90TmaWarpSpecializedAdapterINS1F_15DefaultEpilogueISJ_SK_SK_NS1E_6thread17LinearCombinationISJ_Li1EffLNS1J_9ScaleType4KindE0ELNS_15FloatRoundStyleE2ESJ_EENS1_15EpilogueDefaultEEEEEvvEEEEvNT_6ParamsE)
        /*0818*/ 	.short	0x0210
        /*081a*/ 	.short	0x0470


	//----- nvinfo : EIATTR_SW_WAR
	.align		4
.L_45:
        /*081c*/ 	.byte	0x04, 0x36
        /*081e*/ 	.short	(.L_47 - .L_46)
.L_46:
        /*0820*/ 	.word	0x00000008
.L_47:


//--------------------- .nv.callgraph             --------------------------
	.section	.nv.callgraph,"",@"SHT_CUDA_CALLGRAPH"
	.align	4
	.sectionentsize	8
	.align		4
        /*0000*/ 	.word	0x00000000
	.align		4
        /*0004*/ 	.word	0xffffffff
	.align		4
        /*0008*/ 	.word	index@(_ZN7cutlass13device_kernelINS_4gemm6kernel13GemmUniversalIN4cute5tupleIJiiiiEEENS1_10collective13CollectiveMmaINS1_34MainloopSm90TmaGmmaWarpSpecializedILi23ENS5_IJNS4_1CILi1EEESB_SB_EEENS1_32KernelTmaWarpSpecializedPingpongEEENS5_IJNSA_ILi64EEENSA_ILi240EEENSA_ILi16EEEEEENS_6half_tENS5_IJlSB_lEEESJ_SK_NS4_8TiledMMAINS4_8MMA_AtomIJNS4_4SM904GMMA25MMA_64x16x16_F32F16F16_SSILNSO_5MajorE0ELSQ_0ELNSO_7ScaleInE1ELSR_1EEEEEENS4_6LayoutISC_NS5_IJNSA_ILi0EEESV_SV_EEEEENS5_IJNS4_10UnderscoreESY_SY_EEEEENS4_13SM90_TMA_LOADENS4_14ComposedLayoutINS4_7SwizzleILi1ELi4ELi3EEENS4_18smem_ptr_flag_bitsILi16EEENSU_INS5_IJNSA_ILi8EEESH_EEENS5_IJSH_SB_EEEEEEEvNS4_8identityES11_S1B_vS1C_EENS_8epilogue10collective6detail29Sm90TmaWarpSpecializedAdapterINS1F_15DefaultEpilogueISJ_SK_SK_NS1E_6thread17LinearCombinationISJ_Li1EffLNS1J_9ScaleType4KindE0ELNS_15FloatRoundStyleE2ESJ_EENS1_15EpilogueDefaultEEEEEvvEEEEvNT_6ParamsE)
	.align		4
        /*000c*/ 	.word	index@(__assertfail)
	.align		4
        /*0010*/ 	.word	0x00000000
	.align		4
        /*0014*/ 	.word	0xfffffffe
	.align		4
        /*0018*/ 	.word	0x00000000
	.align		4
        /*001c*/ 	.word	0xfffffffd
	.align		4
        /*0020*/ 	.word	0x00000000
	.align		4
        /*0024*/ 	.word	0xfffffffc


//--------------------- .nv.constant4             --------------------------
	.section	.nv.constant4,"a",@progbits
	.align	8
	.align		8
.nv.constant4:
        /*0000*/ 	.dword	__assertfail
	.align		8
        /*0008*/ 	.dword	__unnamed_1
	.align		8
        /*0010*/ 	.dword	_ZN40_INTERNAL_5432f8b9_4_k_cu_cdb24d87_129334cuda3std3__45__cpo5beginE
	.align		8
        /*0018*/ 	.dword	_ZN40_INTERNAL_5432f8b9_4_k_cu_cdb24d87_129334cuda3std3__45__cpo3endE
	.align		8
        /*0020*/ 	.dword	_ZN40_INTERNAL_5432f8b9_4_k_cu_cdb24d87_129334cuda3std3__45__cpo6cbeginE
	.align		8
        /*0028*/ 	.dword	_ZN40_INTERNAL_5432f8b9_4_k_cu_cdb24d87_129334cuda3std3__45__cpo4cendE
	.align		8
        /*0030*/ 	.dword	_ZN40_INTERNAL_5432f8b9_4_k_cu_cdb24d87_129334cuda3std3__442_GLOBAL__N__5432f8b9_4_k_cu_cdb24d87_129336ignoreE
	.align		8
        /*0038*/ 	.dword	_ZN40_INTERNAL_5432f8b9_4_k_cu_cdb24d87_129334cuda3std3__419piecewise_constructE
	.align		8
        /*0040*/ 	.dword	_ZN40_INTERNAL_5432f8b9_4_k_cu_cdb24d87_129334cuda3std3__48in_placeE
	.align		8
        /*0048*/ 	.dword	_ZN40_INTERNAL_5432f8b9_4_k_cu_cdb24d87_129334cuda3std6ranges3__45__cpo4swapE
	.align		8
        /*0050*/ 	.dword	_ZN40_INTERNAL_5432f8b9_4_k_cu_cdb24d87_129334cuda3std6ranges3__45__cpo9iter_moveE
	.align		8
        /*0058*/ 	.dword	_ZN40_INTERNAL_5432f8b9_4_k_cu_cdb24d87_129334cute7productE
	.align		8
        /*0060*/ 	.dword	_ZN40_INTERNAL_5432f8b9_4_k_cu_cdb24d87_129334cute1_E
	.align		8
        /*0068*/ 	.dword	$str$22
	.align		8
        /*0070*/ 	.dword	$str$23


//--------------------- .text._ZN7cutlass13device_kernelINS_4gemm6kernel13GemmUniversalIN4cute5tupleIJiiiiEEENS1_10collective13CollectiveMmaINS1_34MainloopSm90TmaGmmaWarpSpecializedILi23ENS5_IJNS4_1CILi1EEESB_SB_EEENS1_32KernelTmaWarpSpecializedPingpongEEENS5_IJNSA_ILi64EEENSA_ILi240EEENSA_ILi16EEEEEENS_6half_tENS5_IJlSB_lEEESJ_SK_NS4_8TiledMMAINS4_8MMA_AtomIJNS4_4SM904GMMA25MMA_64x16x16_F32F16F16_SSILNSO_5MajorE0ELSQ_0ELNSO_7ScaleInE1ELSR_1EEEEEENS4_6LayoutISC_NS5_IJNSA_ILi0EEESV_SV_EEEEENS5_IJNS4_10UnderscoreESY_SY_EEEEENS4_13SM90_TMA_LOADENS4_14ComposedLayoutINS4_7SwizzleILi1ELi4ELi3EEENS4_18smem_ptr_flag_bitsILi16EEENSU_INS5_IJNSA_ILi8EEESH_EEENS5_IJSH_SB_EEEEEEEvNS4_8identityES11_S1B_vS1C_EENS_8epilogue10collective6detail29Sm90TmaWarpSpecializedAdapterINS1F_15DefaultEpilogueISJ_SK_SK_NS1E_6thread17LinearCombinationISJ_Li1EffLNS1J_9ScaleType4KindE0ELNS_15FloatRoundStyleE2ESJ_EENS1_15EpilogueDefaultEEEEEvvEEEEvNT_6ParamsE --------------------------
	.section	.text._ZN7cutlass13device_kernelINS_4gemm6kernel13GemmUniversalIN4cute5tupleIJiiiiEEENS1_10collective13CollectiveMmaINS1_34MainloopSm90TmaGmmaWarpSpecializedILi23ENS5_IJNS4_1CILi1EEESB_SB_EEENS1_32KernelTmaWarpSpecializedPingpongEEENS5_IJNSA_ILi64EEENSA_ILi240EEENSA_ILi16EEEEEENS_6half_tENS5_IJlSB_lEEESJ_SK_NS4_8TiledMMAINS4_8MMA_AtomIJNS4_4SM904GMMA25MMA_64x16x16_F32F16F16_SSILNSO_5MajorE0ELSQ_0ELNSO_7ScaleInE1ELSR_1EEEEEENS4_6LayoutISC_NS5_IJNSA_ILi0EEESV_SV_EEEEENS5_IJNS4_10UnderscoreESY_SY_EEEEENS4_13SM90_TMA_LOADENS4_14ComposedLayoutINS4_7SwizzleILi1ELi4ELi3EEENS4_18smem_ptr_flag_bitsILi16EEENSU_INS5_IJNSA_ILi8EEESH_EEENS5_IJSH_SB_EEEEEEEvNS4_8identityES11_S1B_vS1C_EENS_8epilogue10collective6detail29Sm90TmaWarpSpecializedAdapterINS1F_15DefaultEpilogueISJ_SK_SK_NS1E_6thread17LinearCombinationISJ_Li1EffLNS1J_9ScaleType4KindE0ELNS_15FloatRoundStyleE2ESJ_EENS1_15EpilogueDefaultEEEEEvvEEEEvNT_6ParamsE,"ax",@progbits
	.align	128
.text._ZN7cutlass13device_kernelINS_4gemm6kernel13GemmUniversalIN4cute5tupleIJiiiiEEENS1_10collective13CollectiveMmaINS1_34MainloopSm90TmaGmmaWarpSpecializedILi23ENS5_IJNS4_1CILi1EEESB_SB_EEENS1_32KernelTmaWarpSpecializedPingpongEEENS5_IJNSA_ILi64EEENSA_ILi240EEENSA_ILi16EEEEEENS_6half_tENS5_IJlSB_lEEESJ_SK_NS4_8TiledMMAINS4_8MMA_AtomIJNS4_4SM904GMMA25MMA_64x16x16_F32F16F16_SSILNSO_5MajorE0ELSQ_0ELNSO_7ScaleInE1ELSR_1EEEEEENS4_6LayoutISC_NS5_IJNSA_ILi0EEESV_SV_EEEEENS5_IJNS4_10UnderscoreESY_SY_EEEEENS4_13SM90_TMA_LOADENS4_14ComposedLayoutINS4_7SwizzleILi1ELi4ELi3EEENS4_18smem_ptr_flag_bitsILi16EEENSU_INS5_IJNSA_ILi8EEESH_EEENS5_IJSH_SB_EEEEEEEvNS4_8identityES11_S1B_vS1C_EENS_8epilogue10collective6detail29Sm90TmaWarpSpecializedAdapterINS1F_15DefaultEpilogueISJ_SK_SK_NS1E_6thread17LinearCombinationISJ_Li1EffLNS1J_9ScaleType4KindE0ELNS_15FloatRoundStyleE2ESJ_EENS1_15EpilogueDefaultEEEEEvvEEEEvNT_6ParamsE:
        .type           _ZN7cutlass13device_kernelINS_4gemm6kernel13GemmUniversalIN4cute5tupleIJiiiiEEENS1_10collective13CollectiveMmaINS1_34MainloopSm90TmaGmmaWarpSpecializedILi23ENS5_IJNS4_1CILi1EEESB_SB_EEENS1_32KernelTmaWarpSpecializedPingpongEEENS5_IJNSA_ILi64EEENSA_ILi240EEENSA_ILi16EEEEEENS_6half_tENS5_IJlSB_lEEESJ_SK_NS4_8TiledMMAINS4_8MMA_AtomIJNS4_4SM904GMMA25MMA_64x16x16_F32F16F16_SSILNSO_5MajorE0ELSQ_0ELNSO_7ScaleInE1ELSR_1EEEEEENS4_6LayoutISC_NS5_IJNSA_ILi0EEESV_SV_EEEEENS5_IJNS4_10UnderscoreESY_SY_EEEEENS4_13SM90_TMA_LOADENS4_14ComposedLayoutINS4_7SwizzleILi1ELi4ELi3EEENS4_18smem_ptr_flag_bitsILi16EEENSU_INS5_IJNSA_ILi8EEESH_EEENS5_IJSH_SB_EEEEEEEvNS4_8identityES11_S1B_vS1C_EENS_8epilogue10collective6detail29Sm90TmaWarpSpecializedAdapterINS1F_15DefaultEpilogueISJ_SK_SK_NS1E_6thread17LinearCombinationISJ_Li1EffLNS1J_9ScaleType4KindE0ELNS_15FloatRoundStyleE2ESJ_EENS1_15EpilogueDefaultEEEEEvvEEEEvNT_6ParamsE,@function
        .size           _ZN7cutlass13device_kernelINS_4gemm6kernel13GemmUniversalIN4cute5tupleIJiiiiEEENS1_10collective13CollectiveMmaINS1_34MainloopSm90TmaGmmaWarpSpecializedILi23ENS5_IJNS4_1CILi1EEESB_SB_EEENS1_32KernelTmaWarpSpecializedPingpongEEENS5_IJNSA_ILi64EEENSA_ILi240EEENSA_ILi16EEEEEENS_6half_tENS5_IJlSB_lEEESJ_SK_NS4_8TiledMMAINS4_8MMA_AtomIJNS4_4SM904GMMA25MMA_64x16x16_F32F16F16_SSILNSO_5MajorE0ELSQ_0ELNSO_7ScaleInE1ELSR_1EEEEEENS4_6LayoutISC_NS5_IJNSA_ILi0EEESV_SV_EEEEENS5_IJNS4_10UnderscoreESY_SY_EEEEENS4_13SM90_TMA_LOADENS4_14ComposedLayoutINS4_7SwizzleILi1ELi4ELi3EEENS4_18smem_ptr_flag_bitsILi16EEENSU_INS5_IJNSA_ILi8EEESH_EEENS5_IJSH_SB_EEEEEEEvNS4_8identityES11_S1B_vS1C_EENS_8epilogue10collective6detail29Sm90TmaWarpSpecializedAdapterINS1F_15DefaultEpilogueISJ_SK_SK_NS1E_6thread17LinearCombinationISJ_Li1EffLNS1J_9ScaleType4KindE0ELNS_15FloatRoundStyleE2ESJ_EENS1_15EpilogueDefaultEEEEEvvEEEEvNT_6ParamsE,(.L_x_348 - _ZN7cutlass13device_kernelINS_4gemm6kernel13GemmUniversalIN4cute5tupleIJiiiiEEENS1_10collective13CollectiveMmaINS1_34MainloopSm90TmaGmmaWarpSpecializedILi23ENS5_IJNS4_1CILi1EEESB_SB_EEENS1_32KernelTmaWarpSpecializedPingpongEEENS5_IJNSA_ILi64EEENSA_ILi240EEENSA_ILi16EEEEEENS_6half_tENS5_IJlSB_lEEESJ_SK_NS4_8TiledMMAINS4_8MMA_AtomIJNS4_4SM904GMMA25MMA_64x16x16_F32F16F16_SSILNSO_5MajorE0ELSQ_0ELNSO_7ScaleInE1ELSR_1EEEEEENS4_6LayoutISC_NS5_IJNSA_ILi0EEESV_SV_EEEEENS5_IJNS4_10UnderscoreESY_SY_EEEEENS4_13SM90_TMA_LOADENS4_14ComposedLayoutINS4_7SwizzleILi1ELi4ELi3EEENS4_18smem_ptr_flag_bitsILi16EEENSU_INS5_IJNSA_ILi8EEESH_EEENS5_IJSH_SB_EEEEEEEvNS4_8identityES11_S1B_vS1C_EENS_8epilogue10collective6detail29Sm90TmaWarpSpecializedAdapterINS1F_15DefaultEpilogueISJ_SK_SK_NS1E_6thread17LinearCombinationISJ_Li1EffLNS1J_9ScaleType4KindE0ELNS_15FloatRoundStyleE2ESJ_EENS1_15EpilogueDefaultEEEEEvvEEEEvNT_6ParamsE)
        .other          _ZN7cutlass13device_kernelINS_4gemm6kernel13GemmUniversalIN4cute5tupleIJiiiiEEENS1_10collective13CollectiveMmaINS1_34MainloopSm90TmaGmmaWarpSpecializedILi23ENS5_IJNS4_1CILi1EEESB_SB_EEENS1_32KernelTmaWarpSpecializedPingpongEEENS5_IJNSA_ILi64EEENSA_ILi240EEENSA_ILi16EEEEEENS_6half_tENS5_IJlSB_lEEESJ_SK_NS4_8TiledMMAINS4_8MMA_AtomIJNS4_4SM904GMMA25MMA_64x16x16_F32F16F16_SSILNSO_5MajorE0ELSQ_0ELNSO_7ScaleInE1ELSR_1EEEEEENS4_6LayoutISC_NS5_IJNSA_ILi0EEESV_SV_EEEEENS5_IJNS4_10UnderscoreESY_SY_EEEEENS4_13SM90_TMA_LOADENS4_14ComposedLayoutINS4_7SwizzleILi1ELi4ELi3EEENS4_18smem_ptr_flag_bitsILi16EEENSU_INS5_IJNSA_ILi8EEESH_EEENS5_IJSH_SB_EEEEEEEvNS4_8identityES11_S1B_vS1C_EENS_8epilogue10collective6detail29Sm90TmaWarpSpecializedAdapterINS1F_15DefaultEpilogueISJ_SK_SK_NS1E_6thread17LinearCombinationISJ_Li1EffLNS1J_9ScaleType4KindE0ELNS_15FloatRoundStyleE2ESJ_EENS1_15EpilogueDefaultEEEEEvvEEEEvNT_6ParamsE,@"STO_CUDA_ENTRY STV_DEFAULT"
_ZN7cutlass13device_kernelINS_4gemm6kernel13GemmUniversalIN4cute5tupleIJiiiiEEENS1_10collective13CollectiveMmaINS1_34MainloopSm90TmaGmmaWarpSpecializedILi23ENS5_IJNS4_1CILi1EEESB_SB_EEENS1_32KernelTmaWarpSpecializedPingpongEEENS5_IJNSA_ILi64EEENSA_ILi240EEENSA_ILi16EEEEEENS_6half_tENS5_IJlSB_lEEESJ_SK_NS4_8TiledMMAINS4_8MMA_AtomIJNS4_4SM904GMMA25MMA_64x16x16_F32F16F16_SSILNSO_5MajorE0ELSQ_0ELNSO_7ScaleInE1ELSR_1EEEEEENS4_6LayoutISC_NS5_IJNSA_ILi0EEESV_SV_EEEEENS5_IJNS4_10UnderscoreESY_SY_EEEEENS4_13SM90_TMA_LOADENS4_14ComposedLayoutINS4_7SwizzleILi1ELi4ELi3EEENS4_18smem_ptr_flag_bitsILi16EEENSU_INS5_IJNSA_ILi8EEESH_EEENS5_IJSH_SB_EEEEEEEvNS4_8identityES11_S1B_vS1C_EENS_8epilogue10collective6detail29Sm90TmaWarpSpecializedAdapterINS1F_15DefaultEpilogueISJ_SK_SK_NS1E_6thread17LinearCombinationISJ_Li1EffLNS1J_9ScaleType4KindE0ELNS_15FloatRoundStyleE2ESJ_EENS1_15EpilogueDefaultEEEEEvvEEEEvNT_6ParamsE:
[----:B------:R-:W0:Y:S02]  /*0000*/  LDC R1, c[0x0][0x28] ;  /* 0x00000a00ff017b82 */ /* 0x000e240000000800 */
[----:B0-----:R-:W-:Y:S01]  /*0010*/  VIADD R1, R1, 0xfffffff8 ;  /* 0xfffffff801017836 */ /* 0x001fe20000000000 */
[----:B------:R-:W0:Y:S01]  /*0020*/  S2R R4, SR_TID.X ;  /* 0x0000000000047919 */ /* 0x000e220000002100 */
[----:B------:R-:W-:Y:S01]  /*0030*/  ELECT P0, URZ, PT ;  /* 0x00000000003f782f */ /* 0x000fe20003800000 */
[----:B------:R-:W-:Y:S01]  /*0040*/  BSSY B0, `(.L_x_0) ;  /* 0x000000f000007945 */ /* 0x000fe20003800000 */
[--C-:B0-----:R-:W-:Y:S02]  /*0050*/  SHF.R.U32.HI R0, RZ, 0x5, R4.reuse ;  /* 0x00000005ff007819 */ /* 0x101fe40000011604 */
[----:B------:R-:W-:-:S03]  /*0060*/  SHF.R.U32.HI R5, RZ, 0x7, R4 ;  /* 0x00000007ff057819 */ /* 0x000fc60000011604 */
[----:B------:R-:W0:Y:S04]  /*0070*/  SHFL.IDX PT, R2, R0, RZ, 0x1f ;  /* 0x00001fff00027589 */ /* 0x000e2800000e0000 */
[----:B------:R1:W2:Y:S01]  /*0080*/  SHFL.IDX PT, R8, R5, RZ, 0x1f ;  /* 0x00001fff05087589 */ /* 0x0002a200000e0000 */
[----:B0-----:R-:W-:-:S13]  /*0090*/  ISETP.NE.OR P0, PT, R2, RZ, !P0 ;  /* 0x000000ff0200720c */ /* 0x001fda0004705670 */
[----:B-12---:R-:W-:Y:S05]  /*00a0*/  @P0 BRA `(.L_x_1) ;  /* 0x0000000000200947 */ /* 0x006fea0003800000 */
[----:B------:R-:W-:Y:S02]  /*00b0*/  ULDC.64 UR4, c[0x0][0x198] ;  /* 0x0000660000047ab9 */ /* 0x000fe40000000a00 */
[----:B------:R-:W-:Y:S02]  /*00c0*/  UIADD3 UR6, UP0, UR4, 0xf0, URZ ;  /* 0x000000f004067890 */ /* 0x000fe4000ff1e03f */
[----:B------:R-:W-:Y:S02]  /*00d0*/  UIADD3 UR4, UP1, UR4, 0x1f0, URZ ;  /* 0x000001f004047890 */ /* 0x000fe4000ff3e03f */
[----:B------:R-:W-:Y:S02]  /*00e0*/  UIADD3.X UR7, URZ, UR5, URZ, UP0, !UPT ;  /* 0x000000053f077290 */ /* 0x000fe400087fe43f */
[----:B------:R-:W-:-:S07]  /*00f0*/  UIADD3.X UR5, URZ, UR5, URZ, UP1, !UPT ;  /* 0x000000053f057290 */ /* 0x000fce0008ffe43f */
[----:B------:R0:W-:Y:S02]  /*0100*/  UTMACCTL.PF [UR6] ;  /* 0x00000000060079b9 */ /* 0x0001e40008040000 */
[----:B------:R0:W-:Y:S02]  /*0110*/  UTMACCTL.PF [UR4] ;  /* 0x00000000040079b9 */ /* 0x0001e40008040000 */
[----:B0-----:R-:W-:Y:S01]  /*0120*/  NOP ;  /* 0x0000000000007918 */ /* 0x001fe20000000000 */
.L_x_1:
[----:B------:R-:W-:Y:S05]  /*0130*/  BSYNC B0 ;  /* 0x0000000000007941 */ /* 0x000fea0003800000 */
.L_x_0:
[----:B------:R-:W0:Y:S02]  /*0140*/  SHFL.IDX PT, R3, R0, RZ, 0x1f ;  /* 0x00001fff00037589 */ /* 0x000e2400000e0000 */
[----:B0-----:R-:W-:-:S13]  /*0150*/  ISETP.NE.AND P0, PT, R3, RZ, PT ;  /* 0x000000ff0300720c */ /* 0x001fda0003f05270 */
[----:B------:R-:W-:Y:S05]  /*0160*/  @P0 BRA `(.L_x_2) ;  /* 0x0000000000fc0947 */ /* 0x000fea0003800000 */
[----:B------:R-:W-:Y:S01]  /*0170*/  ELECT P0, URZ, PT ;  /* 0x00000000003f782f */ /* 0x000fe20003800000 */
[----:B------:R-:W-:-:S12]  /*0180*/  BSSY B0, `(.L_x_2) ;  /* 0x000003d000007945 */ /* 0x000fd80003800000 */
[----:B------:R-:W-:Y:S05]  /*0190*/  @!P0 BRA `(.L_x_3) ;  /* 0x0000000000ec8947 */ /* 0x000fea0003800000 */
[----:B------:R-:W0:Y:S01]  /*01a0*/  S2UR UR8, SR_CgaCtaId ;  /* 0x00000000000879c3 */ /* 0x000e220000008800 */
[----:B------:R-:W-:Y:S01]  /*01b0*/  UMOV UR4, 0x400 ;  /* 0x0000040000047882 */ /* 0x000fe20000000000 */
[----:B------:R-:W-:Y:S01]  /*01c0*/  UMOV UR5, 0x1 ;  /* 0x0000000100057882 */ /* 0x000fe20000000000 */
[----:B------:R-:W-:Y:S02]  /*01d0*/  UMOV UR6, 0x80 ;  /* 0x0000008000067882 */ /* 0x000fe40000000000 */
[----:B------:R-:W-:-:S04]  /*01e0*/  UIADD3 UR6, -UR6, 0x100000, URZ ;  /* 0x0010000006067890 */ /* 0x000fc8000fffe13f */
[----:B------:R-:W-:Y:S02]  /*01f0*/  USHF.L.U32 UR7, UR6, 0xb, URZ ;  /* 0x0000000b06077899 */ /* 0x000fe4000800063f */
[----:B------:R-:W-:Y:S02]  /*0200*/  USHF.L.U32 UR6, UR6, 0x1, URZ ;  /* 0x0000000106067899 */ /* 0x000fe4000800063f */
[----:B0-----:R-:W-:Y:S02]  /*0210*/  ULEA UR8, UR8, UR4, 0x18 ;  /* 0x0000000408087291 */ /* 0x001fe4000f8ec03f */
[----:B------:R-:W-:-:S04]  /*0220*/  UIADD3 UR4, -UR5, 0x100000, URZ ;  /* 0x0010000005047890 */ /* 0x000fc8000fffe13f */
[----:B------:R-:W-:Y:S02]  /*0230*/  USHF.L.U32 UR5, UR4, 0xb, URZ ;  /* 0x0000000b04057899 */ /* 0x000fe4000800063f */
[----:B------:R-:W-:Y:S01]  /*0240*/  USHF.L.U32 UR4, UR4, 0x1, URZ ;  /* 0x0000000104047899 */ /* 0x000fe2000800063f */
[----:B------:R-:W0:Y:S11]  /*0250*/  FENCE.VIEW.ASYNC.S ;  /* 0x00000000000073c6 */ /* 0x000e360000000000 */
[----:B0-----:R0:W1:Y:S01]  /*0260*/  SYNCS.EXCH.64 URZ, [UR8], UR4 ;  /* 0x00000004083f75b2 */ /* 0x0010620008000100 */
[----:B------:R0:W2:Y:S01]  /*0270*/  SYNCS.EXCH.64 URZ, [UR8+0xb8], UR6 ;  /* 0x0000b806083f75b2 */ /* 0x0000a20008000100 */
[----:B------:R0:W3:Y:S01]  /*0280*/  SYNCS.EXCH.64 URZ, [UR8+0x8], UR4 ;  /* 0x00000804083f75b2 */ /* 0x0000e20008000100 */
[----:B------:R0:W4:Y:S01]  /*0290*/  SYNCS.EXCH.64 URZ, [UR8+0xc0], UR6 ;  /* 0x0000c006083f75b2 */ /* 0x0001220008000100 */
[----:B------:R0:W0:Y:S01]  /*02a0*/  SYNCS.EXCH.64 URZ, [UR8+0x10], UR4 ;  /* 0x00001004083f75b2 */ /* 0x0000220008000100 */
        /* <DEDUP_REMOVED lines=41> */
[----:B-1234-:R-:W-:Y:S01]  /*0540*/  NOP ;  /* 0x0000000000007918 */ /* 0x01efe20000000000 */
.L_x_3:
[----:B0-----:R-:W-:Y:S05]  /*0550*/  BSYNC B0 ;  /* 0x0000000000007941 */ /* 0x001fea0003800000 */
.L_x_2:
[----:B------:R-:W0:Y:S01]  /*0560*/  SHFL.IDX PT, R6, R0, RZ, 0x1f ;  /* 0x00001fff00067589 */ /* 0x000e2200000e0000 */
[----:B------:R-:W-:Y:S01]  /*0570*/  ELECT P0, URZ, PT ;  /* 0x00000000003f782f */ /* 0x000fe20003800000 */
[----:B------:R-:W-:Y:S01]  /*0580*/  NOP ;  /* 0x0000000000007918 */ /* 0x000fe20000000000 */
[----:B------:R-:W-:Y:S01]  /*0590*/  ELECT P1, URZ, PT ;  /* 0x00000000003f782f */ /* 0x000fe20003820000 */
[----:B------:R-:W1:Y:S01]  /*05a0*/  SHFL.IDX PT, R3, R0, RZ, 0x1f ;  /* 0x00001fff00037589 */ /* 0x000e6200000e0000 */
[----:B------:R-:W-:Y:S01]  /*05b0*/  UMOV UR4, 0x20 ;  /* 0x0000002000047882 */ /* 0x000fe20000000000 */
[----:B------:R-:W-:Y:S01]  /*05c0*/  UMOV UR11, 0x80 ;  /* 0x00000080000b7882 */ /* 0x000fe20000000000 */
[----:B------:R-:W-:Y:S01]  /*05d0*/  NOP ;  /* 0x0000000000007918 */ /* 0x000fe20000000000 */
[C---:B------:R-:W-:Y:S01]  /*05e0*/  VIADD R33, R8.reuse, 0xffffffff ;  /* 0xffffffff08217836 */ /* 0x040fe20000000000 */
[----:B------:R-:W2:Y:S01]  /*05f0*/  SHFL.IDX PT, R5, R5, RZ, 0x1f ;  /* 0x00001fff05057589 */ /* 0x000ea200000e0000 */
[----:B------:R-:W-:Y:S01]  /*0600*/  ULDC.64 UR36, c[0x0][0x208] ;  /* 0x0000820000247ab9 */ /* 0x000fe20000000a00 */
[----:B------:R-:W-:-:S02]  /*0610*/  ISETP.NE.AND P2, PT, R8, RZ, PT ;  /* 0x000000ff0800720c */ /* 0x000fc40003f45270 */
[----:B------:R-:W-:Y:S02]  /*0620*/  ISETP.GE.U32.AND P3, PT, R33, 0x2, PT ;  /* 0x000000022100780c */ /* 0x000fe40003f66070 */
[----:B0-----:R-:W-:Y:S02]  /*0630*/  ISETP.NE.OR P0, PT, R6, RZ, !P0 ;  /* 0x000000ff0600720c */ /* 0x001fe40004705670 */
[----:B-1----:R-:W-:Y:S02]  /*0640*/  ISETP.NE.OR P1, PT, R3, RZ, !P1 ;  /* 0x000000ff0300720c */ /* 0x002fe40004f25670 */
[----:B------:R-:W-:-:S04]  /*0650*/  SHF.R.S32.HI R3, RZ, 0x1f, R2 ;  /* 0x0000001fff037819 */ /* 0x000fc80000011402 */
[----:B------:R-:W-:-:S05]  /*0660*/  LEA.HI R3, R3, R2, RZ, 0x2 ;  /* 0x0000000203037211 */ /* 0x000fca00078f10ff */
[----:B------:R-:W-:Y:S01]  /*0670*/  VOTEU.ALL UP0, P0 ;  /* 0x00000000003f7886 */ /* 0x000fe20000000000 */
[----:B------:R-:W-:Y:S01]  /*0680*/  LOP3.LUT R3, R3, 0xfffffffc, RZ, 0xc0, !PT ;  /* 0xfffffffc03037812 */ /* 0x000fe200078ec0ff */
[----:B------:R-:W-:-:S03]  /*0690*/  VOTEU.ALL UP1, P1 ;  /* 0x00000000003f7886 */ /* 0x000fc60000820000 */
[----:B------:R-:W0:Y:S01]  /*06a0*/  @!UP0 S2UR UR7, SR_CgaCtaId ;  /* 0x00000000000789c3 */ /* 0x000e220000008800 */
[----:B------:R-:W-:Y:S01]  /*06b0*/  @!UP0 UMOV UR6, 0x400 ;  /* 0x0000040000068882 */ /* 0x000fe20000000000 */
[----:B------:R-:W-:-:S04]  /*06c0*/  @!UP0 UIADD3 UR4, -UR4, 0x100000, URZ ;  /* 0x0010000004048890 */ /* 0x000fc8000fffe13f */
[----:B------:R-:W-:Y:S02]  /*06d0*/  @!UP0 USHF.L.U32 UR5, UR4, 0xb, URZ ;  /* 0x0000000b04058899 */ /* 0x000fe4000800063f */
[----:B------:R-:W-:Y:S01]  /*06e0*/  @!UP0 USHF.L.U32 UR4, UR4, 0x1, URZ ;  /* 0x0000000104048899 */ /* 0x000fe2000800063f */
[----:B------:R-:W-:Y:S01]  /*06f0*/  IMAD.IADD R0, R2, 0x1, -R3 ;  /* 0x0000000102007824 */ /* 0x000fe200078e0a03 */
[----:B------:R-:W-:Y:S01]  /*0700*/  @!UP1 UMOV UR9, 0x400 ;  /* 0x0000040000099882 */ /* 0x000fe20000000000 */
[----:B------:R-:W-:Y:S01]  /*0710*/  VOTEU.ALL UP2, P1 ;  /* 0x00000000003f7886 */ /* 0x000fe20000840000 */
[----:B------:R-:W-:Y:S01]  /*0720*/  VOTEU.ALL UP3, P1 ;  /* 0x00000000003f7886 */ /* 0x000fe20000860000 */
[----:B------:R-:W-:Y:S01]  /*0730*/  VOTEU.ALL UP4, P1 ;  /* 0x00000000003f7886 */ /* 0x000fe20000880000 */
[----:B------:R-:W1:Y:S01]  /*0740*/  @!UP1 S2UR UR10, SR_CgaCtaId ;  /* 0x00000000000a99c3 */ /* 0x000e620000008800 */
[----:B------:R-:W-:Y:S01]  /*0750*/  VOTEU.ALL UP5, P1 ;  /* 0x00000000003f7886 */ /* 0x000fe200008a0000 */
[----:B------:R-:W-:-:S04]  /*0760*/  SHF.R.S32.HI R3, RZ, 0x1f, R4 ;  /* 0x0000001fff037819 */ /* 0x000fc80000011404 */
[----:B------:R-:W-:-:S04]  /*0770*/  LEA.HI R3, R3, R4, RZ, 0x7 ;  /* 0x0000000403037211 */ /* 0x000fc800078f38ff */
[----:B------:R-:W-:-:S05]  /*0780*/  LOP3.LUT R3, R3, 0xffffff80, RZ, 0xc0, !PT ;  /* 0xffffff8003037812 */ /* 0x000fca00078ec0ff */
[----:B------:R-:W-:Y:S01]  /*0790*/  IMAD.IADD R3, R4, 0x1, -R3 ;  /* 0x0000000104037824 */ /* 0x000fe200078e0a03 */
[----:B0-----:R-:W-:Y:S02]  /*07a0*/  @!UP0 ULEA UR8, UR7, UR6, 0x18 ;  /* 0x0000000607088291 */ /* 0x001fe4000f8ec03f */
[----:B------:R-:W-:-:S04]  /*07b0*/  @!UP1 UIADD3 UR6, -UR11, 0x100000, URZ ;  /* 0x001000000b069890 */ /* 0x000fc8000fffe13f */
[----:B------:R-:W-:Y:S02]  /*07c0*/  @!UP1 USHF.L.U32 UR7, UR6, 0xb, URZ ;  /* 0x0000000b06079899 */ /* 0x000fe4000800063f */
[----:B------:R-:W-:Y:S01]  /*07d0*/  @!UP1 USHF.L.U32 UR6, UR6, 0x1, URZ ;  /* 0x0000000106069899 */ /* 0x000fe2000800063f */
[----:B------:R-:W-:Y:S01]  /*07e0*/  VOTEU.ALL UP0, P0 ;  /* 0x00000000003f7886 */ /* 0x000fe20000000000 */
[----:B-1----:R-:W-:Y:S01]  /*07f0*/  @!UP1 ULEA UR9, UR10, UR9, 0x18 ;  /* 0x000000090a099291 */ /* 0x002fe2000f8ec03f */
[----:B------:R-:W-:Y:S02]  /*0800*/  VOTEU.ALL UP1, P0 ;  /* 0x00000000003f7886 */ /* 0x000fe40000020000 */
[----:B------:R-:W-:Y:S01]  /*0810*/  ULDC.64 UR10, c[0x0][0x598] ;  /* 0x00016600000a7ab9 */ /* 0x000fe20000000a00 */
[----:B------:R-:W-:Y:S01]  /*0820*/  ISETP.NE.AND P0, PT, R0, 0x3, PT ;  /* 0x000000030000780c */ /* 0x000fe20003f05270 */
[----:B------:R-:W0:Y:S02]  /*0830*/  FENCE.VIEW.ASYNC.S ;  /* 0x00000000000073c6 */ /* 0x000e240000000000 */
[----:B0-----:R0:W1:Y:S01]  /*0840*/  @!UP0 SYNCS.EXCH.64 URZ, [UR8+0x1a0], UR4 ;  /* 0x0001a004083f85b2 */ /* 0x0010620008000100 */
[----:B------:R-:W-:-:S02]  /*0850*/  ISETP.NE.U32.AND P1, PT, RZ, UR10, PT ;  /* 0x0000000aff007c0c */ /* 0x000fc4000bf25070 */
[----:B------:R-:W-:Y:S02]  /*0860*/  ISETP.EQ.OR P0, PT, R0, RZ, !P0 ;  /* 0x000000ff0000720c */ /* 0x000fe40004702670 */
[----:B------:R-:W-:Y:S02]  /*0870*/  ISETP.NE.AND.EX P1, PT, RZ, UR11, PT, P1 ;  /* 0x0000000bff007c0c */ /* 0x000fe4000bf25310 */
[----:B------:R-:W-:-:S04]  /*0880*/  ISETP.EQ.AND P0, PT, R8, RZ, P0 ;  /* 0x000000ff0800720c */ /* 0x000fc80000702270 */
[----:B------:R-:W-:-:S04]  /*0890*/  SEL R16, RZ, 0x1, !P0 ;  /* 0x00000001ff107807 */ /* 0x000fc80004000000 */
[----:B------:R-:W-:Y:S01]  /*08a0*/  SEL R16, R16, 0x2, P3 ;  /* 0x0000000210107807 */ /* 0x000fe20001800000 */
[----:B------:R0:W1:Y:S01]  /*08b0*/  @!UP1 SYNCS.EXCH.64 URZ, [UR8+0x1a8], UR4 ;  /* 0x0001a804083f95b2 */ /* 0x0000620008000100 */
[----:B------:R-:W-:Y:S01]  /*08c0*/  NOP ;  /* 0x0000000000007918 */ /* 0x000fe20000000000 */
[----:B------:R0:W1:Y:S01]  /*08d0*/  @!UP2 SYNCS.EXCH.64 URZ, [UR9+0x180], UR6 ;  /* 0x00018006093fa5b2 */ /* 0x0000620008000100 */
[----:B------:R0:W1:Y:S01]  /*08e0*/  @!UP3 SYNCS.EXCH.64 URZ, [UR9+0x188], UR6 ;  /* 0x00018806093fb5b2 */ /* 0x0000620008000100 */
[----:B------:R0:W1:Y:S01]  /*08f0*/  @!UP4 SYNCS.EXCH.64 URZ, [UR9+0x190], UR6 ;  /* 0x00019006093fc5b2 */ /* 0x0000620008000100 */
[----:B------:R0:W1:Y:S01]  /*0900*/  @!UP5 SYNCS.EXCH.64 URZ, [UR9+0x198], UR6 ;  /* 0x00019806093fd5b2 */ /* 0x0000620008000100 */
[----:B------:R-:W-:Y:S01]  /*0910*/  NOP ;  /* 0x0000000000007918 */ /* 0x000fe20000000000 */
[----:B-1----:R-:W-:Y:S06]  /*0920*/  BAR.SYNC.DEFER_BLOCKING 0x0 ;  /* 0x0000000000007b1d */ /* 0x002fec0000010000 */
[----:B0-2---:R-:W-:Y:S05]  /*0930*/  @!P1 BRA `(.L_x_4) ;  /* 0x00000000001c9947 */ /* 0x005fea0003800000 */
[----:B------:R-:W0:Y:S02]  /*0940*/  LDC.64 R6, c[0x0][0x598] ;  /* 0x00016600ff067b82 */ /* 0x000e240000000a00 */
[----:B0-----:R-:W2:Y:S02]  /*0950*/  LDG.E.64 R6, desc[UR36][R6.64] ;  /* 0x0000002406067981 */ /* 0x001ea4000c1e1b00 */
[----:B--2---:R-:W-:-:S04]  /*0960*/  ISETP.NE.U32.AND P0, PT, R6, RZ, PT ;  /* 0x000000ff0600720c */ /* 0x004fc80003f05070 */
[----:B------:R-:W-:-:S13]  /*0970*/  ISETP.NE.AND.EX P0, PT, R7, RZ, PT, P0 ;  /* 0x000000ff0700720c */ /* 0x000fda0003f05300 */
[----:B------:R-:W-:Y:S05]  /*0980*/  @!P0 BRA `(.L_x_4) ;  /* 0x0000000000088947 */ /* 0x000fea0003800000 */
[----:B------:R1:W5:Y:S01]  /*0990*/  LD.E R145, desc[UR36][R6.64] ;  /* 0x0000002406917980 */ /* 0x000362000c101900 */
[----:B------:R-:W-:Y:S05]  /*09a0*/  BRA `(.L_x_5) ;  /* 0x0000000000247947 */ /* 0x000fea0003800000 */
.L_x_4:
[----:B------:R-:W-:Y:S02]  /*09b0*/  ULDC.64 UR4, c[0x0][0x588] ;  /* 0x0001620000047ab9 */ /* 0x000fe40000000a00 */
[----:B------:R-:W-:-:S04]  /*09c0*/  ISETP.NE.U32.AND P0, PT, RZ, UR4, PT ;  /* 0x00000004ff007c0c */ /* 0x000fc8000bf05070 */
[----:B------:R-:W-:-:S13]  /*09d0*/  ISETP.NE.AND.EX P0, PT, RZ, UR5, PT, P0 ;  /* 0x00000005ff007c0c */ /* 0x000fda000bf05300 */
[----:B------:R-:W-:Y:S05]  /*09e0*/  @!P0 BRA `(.L_x_6) ;  /* 0x00000000000c8947 */ /* 0x000fea0003800000 */
[----:B------:R-:W0:Y:S02]  /*09f0*/  LDC.64 R6, c[0x0][0x588] ;  /* 0x00016200ff067b82 */ /* 0x000e240000000a00 */
[----:B0-----:R0:W5:Y:S01]  /*0a00*/  LDG.E R145, desc[UR36][R6.64] ;  /* 0x0000002406917981 */ /* 0x001162000c1e1900 */
[----:B------:R-:W-:Y:S05]  /*0a10*/  BRA `(.L_x_5) ;  /* 0x0000000000087947 */ /* 0x000fea0003800000 */
.L_x_6:
[----:B------:R-:W-:Y:S02]  /*0a20*/  ULDC UR4, c[0x0][0x580] ;  /* 0x0001600000047ab9 */ /* 0x000fe40000000800 */
[----:B------:R-:W-:-:S07]  /*0a30*/  IMAD.U32 R145, RZ, RZ, UR4 ;  /* 0x00000004ff917e24 */ /* 0x000fce000f8e00ff */
.L_x_5:
[----:B------:R-:W-:Y:S02]  /*0a40*/  ULDC.64 UR4, c[0x0][0x5a0] ;  /* 0x0001680000047ab9 */ /* 0x000fe40000000a00 */
[----:B------:R-:W-:-:S04]  /*0a50*/  ISETP.NE.U32.AND P0, PT, RZ, UR4, PT ;  /* 0x00000004ff007c0c */ /* 0x000fc8000bf05070 */
[----:B------:R-:W-:-:S13]  /*0a60*/  ISETP.NE.AND.EX P0, PT, RZ, UR5, PT, P0 ;  /* 0x00000005ff007c0c */ /* 0x000fda000bf05300 */
[----:B------:R-:W-:Y:S05]  /*0a70*/  @!P0 BRA `(.L_x_7) ;  /* 0x00000000001c8947 */ /* 0x000fea0003800000 */
[----:B01----:R-:W0:Y:S02]  /*0a80*/  LDC.64 R6, c[0x0][0x5a0] ;  /* 0x00016800ff067b82 */ /* 0x003e240000000a00 */
[----:B0-----:R-:W2:Y:S02]  /*0a90*/  LDG.E.64 R6, desc[UR36][R6.64] ;  /* 0x0000002406067981 */ /* 0x001ea4000c1e1b00 */
[----:B--2---:R-:W-:-:S04]  /*0aa0*/  ISETP.NE.U32.AND P0, PT, R6, RZ, PT ;  /* 0x000000ff0600720c */ /* 0x004fc80003f05070 */
[----:B------:R-:W-:-:S13]  /*0ab0*/  ISETP.NE.AND.EX P0, PT, R7, RZ, PT, P0 ;  /* 0x000000ff0700720c */ /* 0x000fda0003f05300 */
[----:B------:R-:W-:Y:S05]  /*0ac0*/  @!P0 BRA `(.L_x_7) ;  /* 0x0000000000088947 */ /* 0x000fea0003800000 */
[----:B------:R3:W5:Y:S01]  /*0ad0*/  LD.E R144, desc[UR36][R6.64] ;  /* 0x0000002406907980 */ /* 0x000762000c101900 */
[----:B------:R-:W-:Y:S05]  /*0ae0*/  BRA `(.L_x_8) ;  /* 0x0000000000247947 */ /* 0x000fea0003800000 */
.L_x_7:
[----:B------:R-:W-:Y:S02]  /*0af0*/  ULDC.64 UR4, c[0x0][0x590] ;  /* 0x0001640000047ab9 */ /* 0x000fe40000000a00 */
[----:B------:R-:W-:-:S04]  /*0b00*/  ISETP.NE.U32.AND P0, PT, RZ, UR4, PT ;  /* 0x00000004ff007c0c */ /* 0x000fc8000bf05070 */
[----:B------:R-:W-:-:S13]  /*0b10*/  ISETP.NE.AND.EX P0, PT, RZ, UR5, PT, P0 ;  /* 0x00000005ff007c0c */ /* 0x000fda000bf05300 */
[----:B------:R-:W-:Y:S05]  /*0b20*/  @!P0 BRA `(.L_x_9) ;  /* 0x00000000000c8947 */ /* 0x000fea0003800000 */
[----:B01----:R-:W0:Y:S02]  /*0b30*/  LDC.64 R6, c[0x0][0x590] ;  /* 0x00016400ff067b82 */ /* 0x003e240000000a00 */
[----:B0-----:R2:W5:Y:S01]  /*0b40*/  LDG.E R144, desc[UR36][R6.64] ;  /* 0x0000002406907981 */ /* 0x001562000c1e1900 */
[----:B------:R-:W-:Y:S05]  /*0b50*/  BRA `(.L_x_8) ;  /* 0x0000000000087947 */ /* 0x000fea0003800000 */
.L_x_9:
[----:B------:R-:W-:Y:S02]  /*0b60*/  ULDC UR4, c[0x0][0x584] ;  /* 0x0001610000047ab9 */ /* 0x000fe40000000800 */
[----:B------:R-:W-:-:S07]  /*0b70*/  IMAD.U32 R144, RZ, RZ, UR4 ;  /* 0x00000004ff907e24 */ /* 0x000fce000f8e00ff */
.L_x_8:
[----:B------:R-:W4:Y:S01]  /*0b80*/  LDC R2, c[0x0][0x65c] ;  /* 0x00019700ff027b82 */ /* 0x000f220000000800 */
[----:B------:R-:W4:Y:S01]  /*0b90*/  S2R R14, SR_CTAID.Y ;  /* 0x00000000000e7919 */ /* 0x000f220000002600 */
[----:B------:R-:W-:Y:S01]  /*0ba0*/  ULDC UR6, c[0x0][0x28c] ;  /* 0x0000a30000067ab9 */ /* 0x000fe20000000800 */
[----:B------:R-:W-:Y:S01]  /*0bb0*/  ISETP.NE.AND P0, PT, R8, 0x2, PT ;  /* 0x000000020800780c */ /* 0x000fe20003f05270 */
[----:B------:R-:W-:Y:S01]  /*0bc0*/  UIADD3 UR6, UR6, 0xf, URZ ;  /* 0x0000000f06067890 */ /* 0x000fe2000fffe03f */
[----:B0123--:R-:W0:Y:S01]  /*0bd0*/  S2R R6, SR_CTAID.X ;  /* 0x0000000000067919 */ /* 0x00fe220000002500 */
[----:B------:R-:W-:Y:S01]  /*0be0*/  IMAD.MOV.U32 R7, RZ, RZ, RZ ;  /* 0x000000ffff077224 */ /* 0x000fe200078e00ff */
[----:B------:R-:W-:Y:S01]  /*0bf0*/  UMOV UR38, URZ ;  /* 0x0000003f00267c82 */ /* 0x000fe20008000000 */
[----:B------:R-:W-:Y:S01]  /*0c00*/  USHF.R.S32.HI UR7, URZ, 0x1f, UR6 ;  /* 0x0000001f3f077899 */ /* 0x000fe20008011406 */
[----:B------:R-:W-:Y:S01]  /*0c10*/  UMOV UR39, URZ ;  /* 0x0000003f00277c82 */ /* 0x000fe20008000000 */
[----:B------:R-:W-:-:S02]  /*0c20*/  ULDC.64 UR8, c[0x0][0x650] ;  /* 0x0001940000087ab9 */ /* 0x000fc40000000a00 */
[----:B------:R-:W-:-:S04]  /*0c30*/  ULEA.HI UR7, UR7, UR6, URZ, 0x4 ;  /* 0x0000000607077291 */ /* 0x000fc8000f8f203f */
[----:B------:R-:W-:Y:S01]  /*0c40*/  USHF.R.S32.HI UR40, URZ, 0x4, UR7 ;  /* 0x000000043f287899 */ /* 0x000fe20008011407 */
[----:B----4-:R-:W-:-:S13]  /*0c50*/  ISETP.NE.AND P1, PT, R2, 0x1, PT ;  /* 0x000000010200780c */ /* 0x010fda0003f25270 */
[----:B------:R-:W0:Y:S01]  /*0c60*/  @P1 LDC R19, c[0x0][0x10] ;  /* 0x00000400ff131b82 */ /* 0x000e220000000800 */
[----:B------:R-:W-:Y:S02]  /*0c70*/  @P1 IMAD.MOV.U32 R8, RZ, RZ, R14 ;  /* 0x000000ffff081224 */ /* 0x000fe400078e000e */
[----:B------:R-:W-:Y:S02]  /*0c80*/  @P1 IMAD.MOV.U32 R9, RZ, RZ, RZ ;  /* 0x000000ffff091224 */ /* 0x000fe400078e00ff */
[----:B------:R-:W-:-:S03]  /*0c90*/  @P1 IMAD.MOV.U32 R17, RZ, RZ, RZ ;  /* 0x000000ffff111224 */ /* 0x000fc600078e00ff */
[----:B------:R-:W1:Y:S01]  /*0ca0*/  @!P1 LDC R11, c[0x0][0xc] ;  /* 0x00000300ff0b9b82 */ /* 0x000e620000000800 */
[----:B------:R-:W-:Y:S01]  /*0cb0*/  ULDC UR4, c[0x0][0xc] ;  /* 0x0000030000047ab9 */ /* 0x000fe20000000800 */
[----:B------:R-:W-:Y:S02]  /*0cc0*/  ULDC UR5, c[0x0][0x10] ;  /* 0x0000040000057ab9 */ /* 0x000fe40000000800 */
[----:B------:R-:W-:-:S04]  /*0cd0*/  UIMAD.WIDE.U32 UR4, UR4, UR5, URZ ;  /* 0x00000005040472a5 */ /* 0x000fc8000f8e003f */
[----:B------:R-:W2:Y:S01]  /*0ce0*/  LDC R2, c[0x0][0x14] ;  /* 0x00000500ff027b82 */ /* 0x000ea20000000800 */
[----:B0-----:R-:W-:-:S04]  /*0cf0*/  @P1 IMAD.WIDE.U32 R18, R6, R19, R8 ;  /* 0x0000001306121225 */ /* 0x001fc800078e0008 */
[----:B------:R-:W-:Y:S02]  /*0d00*/  @P1 IMAD.IADD R17, R19, 0x1, R17 ;  /* 0x0000000113111824 */ /* 0x000fe400078e0211 */
[----:B-1----:R-:W-:-:S04]  /*0d10*/  @!P1 IMAD.WIDE.U32 R8, R11, R14, R6 ;  /* 0x0000000e0b089225 */ /* 0x002fc800078e0006 */
[----:B------:R-:W-:Y:S02]  /*0d20*/  @!P1 IMAD.MOV.U32 R18, RZ, RZ, R8 ;  /* 0x000000ffff129224 */ /* 0x000fe400078e0008 */
[----:B------:R-:W-:Y:S02]  /*0d30*/  @!P1 IMAD.MOV.U32 R17, RZ, RZ, R9 ;  /* 0x000000ffff119224 */ /* 0x000fe400078e0009 */
[----:B--2---:R-:W-:-:S04]  /*0d40*/  IMAD.WIDE.U32 R12, R2, UR4, RZ ;  /* 0x00000004020c7c25 */ /* 0x004fc8000f8e00ff */
[----:B------:R-:W-:Y:S01]  /*0d50*/  IMAD R23, R2, UR5, RZ ;  /* 0x0000000502177c24 */ /* 0x000fe2000f8e02ff */
[----:B------:R0:W-:Y:S03]  /*0d60*/  STL.64 [R1], R12 ;  /* 0x0000000c01007387 */ /* 0x0001e60000100a00 */
[----:B------:R-:W-:Y:S01]  /*0d70*/  IMAD.IADD R23, R13, 0x1, R23 ;  /* 0x000000010d177824 */ /* 0x000fe200078e0217 */
[----:B------:R-:W-:Y:S06]  /*0d80*/  @P0 BRA `(.L_x_10) ;  /* 0x0000000000200947 */ /* 0x000fec0003800000 */
[----:B------:R-:W-:Y:S01]  /*0d90*/  UISETP.GE.U32.AND UP0, UPT, UR40, 0x17, UPT ;  /* 0x000000172800788c */ /* 0x000fe2000bf06070 */
[----:B------:R-:W-:Y:S01]  /*0da0*/  IADD3 R18, P0, R18, R12, RZ ;  /* 0x0000000c12127210 */ /* 0x000fe20007f1e0ff */
[----:B------:R-:W-:Y:S01]  /*0db0*/  UIMAD.WIDE.U32 UR4, UR40, -0x4de9bd37, URZ ;  /* 0xb21642c9280478a5 */ /* 0x000fe2000f8e003f */
[----:B------:R-:W-:-:S03]  /*0dc0*/  UMOV UR39, URZ ;  /* 0x0000003f00277c82 */ /* 0x000fc60008000000 */
[----:B------:R-:W-:Y:S01]  /*0dd0*/  USHF.R.U32.HI UR4, URZ, 0x4, UR5 ;  /* 0x000000043f047899 */ /* 0x000fe20008011605 */
[----:B------:R-:W-:-:S03]  /*0de0*/  IMAD.X R17, R23, 0x1, R17, P0 ;  /* 0x0000000117117824 */ /* 0x000fc600000e0611 */
[----:B------:R-:W-:Y:S02]  /*0df0*/  UIMAD UR38, UR4, -0x17, UR40 ;  /* 0xffffffe9042678a4 */ /* 0x000fe4000f8e0228 */
[----:B------:R-:W-:-:S12]  /*0e00*/  @UP0 ULOP3.LUT UR39, UR4, 0x1, URZ, 0xc0, !UPT ;  /* 0x0000000104270892 */ /* 0x000fd8000f8ec03f */
.L_x_10:
[----:B------:R-:W-:Y:S01]  /*0e10*/  ISETP.GE.U32.AND P0, PT, R18, UR8, PT ;  /* 0x0000000812007c0c */ /* 0x000fe2000bf06070 */
[----:B------:R-:W-:Y:S01]  /*0e20*/  IMAD.MOV.U32 R19, RZ, RZ, -0x1 ;  /* 0xffffffffff137424 */ /* 0x000fe200078e00ff */
[----:B------:R-:W-:Y:S01]  /*0e30*/  PRMT R8, RZ, 0x7610, R8 ;  /* 0x00007610ff087816 */ /* 0x000fe20000000008 */
[----:B------:R-:W-:Y:S01]  /*0e40*/  IMAD.MOV.U32 R22, RZ, RZ, -0x1 ;  /* 0xffffffffff167424 */ /* 0x000fe200078e00ff */
[----:B------:R-:W-:Y:S01]  /*0e50*/  ISETP.GE.U32.AND.EX P0, PT, R17, UR9, PT, P0 ;  /* 0x0000000911007c0c */ /* 0x000fe2000bf06100 */
[----:B------:R-:W-:-:S12]  /*0e60*/  IMAD.MOV.U32 R2, RZ, RZ, -0x1 ;  /* 0xffffffffff027424 */ /* 0x000fd800078e00ff */
[----:B------:R-:W-:Y:S05]  /*0e70*/  @P0 BRA `(.L_x_11) ;  /* 0x00000004005c0947 */ /* 0x000fea0003800000 */
[----:B------:R-:W1:Y:S01]  /*0e80*/  LDC.64 R20, c[0x0][0x628] ;  /* 0x00018a00ff147b82 */ /* 0x000e620000000a00 */
[----:B------:R-:W-:Y:S02]  /*0e90*/  IMAD.MOV.U32 R8, RZ, RZ, R18 ;  /* 0x000000ffff087224 */ /* 0x000fe400078e0012 */
[----:B------:R-:W-:-:S05]  /*0ea0*/  IMAD.MOV.U32 R9, RZ, RZ, R17 ;  /* 0x000000ffff097224 */ /* 0x000fca00078e0011 */
[----:B------:R-:W2:Y:S08]  /*0eb0*/  LDC R2, c[0x0][0x630] ;  /* 0x00018c00ff027b82 */ /* 0x000eb00000000800 */
[----:B------:R-:W3:Y:S01]  /*0ec0*/  LDC.64 R24, c[0x0][0x620] ;  /* 0x00018800ff187b82 */ /* 0x000ee20000000a00 */
[----:B-1----:R-:W-:-:S04]  /*0ed0*/  ISETP.NE.U32.AND P0, PT, R20, RZ, PT ;  /* 0x000000ff1400720c */ /* 0x002fc80003f05070 */
[----:B------:R-:W-:-:S13]  /*0ee0*/  ISETP.NE.AND.EX P0, PT, R21, RZ, PT, P0 ;  /* 0x000000ff1500720c */ /* 0x000fda0003f05300 */
[----:B--23--:R-:W-:Y:S05]  /*0ef0*/  @!P0 BRA `(.L_x_12) ;  /* 0x0000000000288947 */ /* 0x00cfea0003800000 */
[----:B0-----:R-:W0:Y:S02]  /*0f00*/  LDC R13, c[0x0][0x634] ;  /* 0x00018d00ff0d7b82 */ /* 0x001e240000000800 */
[----:B0-----:R-:W-:-:S05]  /*0f10*/  IADD3 R13, P0, R18, R13, RZ ;  /* 0x0000000d120d7210 */ /* 0x001fca0007f1e0ff */
[----:B------:R-:W-:-:S04]  /*0f20*/  IMAD.X R15, RZ, RZ, R17, P0 ;  /* 0x000000ffff0f7224 */ /* 0x000fc800000e0611 */
[----:B------:R-:W-:-:S04]  /*0f30*/  IMAD.WIDE.U32 R8, R15, R20, RZ ;  /* 0x000000140f087225 */ /* 0x000fc800078e00ff */
[----:B------:R-:W-:-:S04]  /*0f40*/  IMAD.WIDE.U32 R10, P0, R13, R21, R8 ;  /* 0x000000150d0a7225 */ /* 0x000fc80007800008 */
[----:B------:R-:W-:-:S04]  /*0f50*/  IMAD.WIDE.U32 R8, R13, R20, RZ ;  /* 0x000000140d087225 */ /* 0x000fc800078e00ff */
[----:B------:R-:W-:Y:S01]  /*0f60*/  IMAD.X R13, RZ, RZ, RZ, P0 ;  /* 0x000000ffff0d7224 */ /* 0x000fe200000e06ff */
[----:B------:R-:W-:Y:S01]  /*0f70*/  IADD3 RZ, P0, R9, R10, RZ ;  /* 0x0000000a09ff7210 */ /* 0x000fe20007f1e0ff */
[----:B------:R-:W-:-:S04]  /*0f80*/  IMAD.MOV.U32 R12, RZ, RZ, R11 ;  /* 0x000000ffff0c7224 */ /* 0x000fc800078e000b */
[----:B------:R-:W-:-:S08]  /*0f90*/  IMAD.WIDE.U32.X R8, R15, R21, R12, P0 ;  /* 0x000000150f087225 */ /* 0x000fd000000e040c */
.L_x_12:
[-CC-:B------:R-:W-:Y:S01]  /*0fa0*/  SHF.R.U64 R31, R8, R2.reuse, R9.reuse ;  /* 0x00000002081f7219 */ /* 0x180fe20000001209 */
[----:B0-----:R-:W0:Y:S01]  /*0fb0*/  LDC R12, c[0x0][0x618] ;  /* 0x00018600ff0c7b82 */ /* 0x001e220000000800 */
[----:B------:R-:W-:Y:S01]  /*0fc0*/  SHF.R.U32.HI R7, RZ, R2, R9 ;  /* 0x00000002ff077219 */ /* 0x000fe20000011609 */
[----:B------:R-:W-:Y:S01]  /*0fd0*/  ULDC UR4, c[0x0][0x150] ;  /* 0x0000540000047ab9 */ /* 0x000fe20000000800 */
[----:B------:R-:W-:Y:S01]  /*0fe0*/  IADD3 R11, P0, RZ, -R31, RZ ;  /* 0x8000001fff0b7210 */ /* 0x000fe20007f1e0ff */
[----:B------:R-:W-:Y:S01]  /*0ff0*/  IMAD.MOV.U32 R19, RZ, RZ, R17 ;  /* 0x000000ffff137224 */ /* 0x000fe200078e0011 */
[----:B------:R-:W-:-:S03]  /*1000*/  I2FP.F32.U32 R2, R6 ;  /* 0x0000000600027245 */ /* 0x000fc60000201000 */
[----:B------:R-:W1:Y:S01]  /*1010*/  LDC.64 R26, c[0x0][0x640] ;  /* 0x00019000ff1a7b82 */ /* 0x000e620000000a00 */
[----:B------:R-:W-:Y:S02]  /*1020*/  IMAD.X R13, RZ, RZ, ~R7, P0 ;  /* 0x000000ffff0d7224 */ /* 0x000fe400000e0e07 */
[----:B------:R-:W-:Y:S01]  /*1030*/  FMUL R2, R2, UR4 ;  /* 0x0000000402027c20 */ /* 0x000fe20008400000 */
[----:B------:R-:W-:Y:S01]  /*1040*/  IMAD.WIDE.U32 R8, R11, R24, R18 ;  /* 0x000000180b087225 */ /* 0x000fe200078e0012 */
[----:B------:R-:W-:-:S03]  /*1050*/  ULDC UR4, c[0x0][0x154] ;  /* 0x0000550000047ab9 */ /* 0x000fc60000000800 */
[----:B------:R-:W-:Y:S01]  /*1060*/  IMAD R10, R13, R24, RZ ;  /* 0x000000180d0a7224 */ /* 0x000fe200078e02ff */
[----:B------:R-:W2:Y:S01]  /*1070*/  LDC R7, c[0x0][0x144] ;  /* 0x00005100ff077b82 */ /* 0x000ea20000000800 */
[----:B------:R-:W3:Y:S02]  /*1080*/  F2I.U32.TRUNC.NTZ R2, R2 ;  /* 0x0000000200027305 */ /* 0x000ee4000020f000 */
[----:B------:R-:W-:-:S04]  /*1090*/  IMAD R11, R11, R25, R10 ;  /* 0x000000190b0b7224 */ /* 0x000fc800078e020a */
[----:B------:R-:W-:Y:S01]  /*10a0*/  IMAD.IADD R9, R9, 0x1, R11 ;  /* 0x0000000109097824 */ /* 0x000fe200078e020b */
[----:B------:R-:W4:Y:S01]  /*10b0*/  LDC R22, c[0x0][0x608] ;  /* 0x00018200ff167b82 */ /* 0x000f220000000800 */
[----:B------:R-:W-:-:S03]  /*10c0*/  IMAD.MOV.U32 R11, RZ, RZ, -0x1 ;  /* 0xffffffffff0b7424 */ /* 0x000fc600078e00ff */
[--C-:B0-----:R-:W-:Y:S02]  /*10d0*/  SHF.R.U64 R20, R8, R12, R9.reuse ;  /* 0x0000000c08147219 */ /* 0x101fe40000001209 */
[----:B------:R-:W-:Y:S02]  /*10e0*/  I2FP.F32.U32 R8, R14 ;  /* 0x0000000e00087245 */ /* 0x000fe40000201000 */
[----:B------:R-:W0:Y:S01]  /*10f0*/  LDC R24, c[0x0][0x658] ;  /* 0x00019600ff187b82 */ /* 0x000e220000000800 */
[----:B-1----:R-:W-:Y:S01]  /*1100*/  ISETP.NE.U32.AND P0, PT, R26, RZ, PT ;  /* 0x000000ff1a00720c */ /* 0x002fe20003f05070 */
[----:B---3--:R-:W-:Y:S02]  /*1110*/  IMAD.MOV R10, RZ, RZ, -R2 ;  /* 0x000000ffff0a7224 */ /* 0x008fe400078e0a02 */
[----:B------:R-:W-:Y:S01]  /*1120*/  FMUL R8, R8, UR4 ;  /* 0x0000000408087c20 */ /* 0x000fe20008400000 */
[----:B------:R-:W-:Y:S02]  /*1130*/  SHF.R.U32.HI R9, RZ, R12, R9 ;  /* 0x0000000cff097219 */ /* 0x000fe40000011609 */
[----:B------:R-:W-:Y:S01]  /*1140*/  ISETP.NE.AND.EX P0, PT, R27, RZ, PT, P0 ;  /* 0x000000ff1b00720c */ /* 0x000fe20003f05300 */
[----:B------:R1:W3:Y:S01]  /*1150*/  F2I.U32.TRUNC.NTZ R15, R8 ;  /* 0x00000008000f7305 */ /* 0x0002e2000020f000 */
[----:B------:R-:W1:Y:S01]  /*1160*/  LDC R19, c[0x0][0x148] ;  /* 0x00005200ff137b82 */ /* 0x000e620000000800 */
[----:B--2---:R-:W-:-:S07]  /*1170*/  IMAD R2, R7, R10, R6 ;  /* 0x0000000a07027224 */ /* 0x004fce00078e0206 */
[----:B------:R-:W2:Y:S01]  /*1180*/  LDC R25, c[0x0][0x600] ;  /* 0x00018000ff197b82 */ /* 0x000ea20000000800 */
[-CC-:B----4-:R-:W-:Y:S02]  /*1190*/  SHF.R.U64 R32, R20, R22.reuse, R9.reuse ;  /* 0x0000001614207219 */ /* 0x190fe40000001209 */
[----:B------:R-:W-:Y:S01]  /*11a0*/  SHF.R.U32.HI R7, RZ, R22, R9 ;  /* 0x00000016ff077219 */ /* 0x000fe20000011609 */
[----:B------:R-:W-:-:S04]  /*11b0*/  IMAD.MOV.U32 R9, RZ, RZ, 0x1 ;  /* 0x00000001ff097424 */ /* 0x000fc800078e00ff */
[----:B------:R-:W4:Y:S01]  /*11c0*/  LDC R28, c[0x0][0x648] ;  /* 0x00019200ff1c7b82 */ /* 0x000f220000000800 */
[-C--:B0-----:R-:W-:Y:S02]  /*11d0*/  SHF.L.U32 R6, R11, R24.reuse, RZ ;  /* 0x000000180b067219 */ /* 0x081fe400000006ff */
[--C-:B------:R-:W-:Y:S02]  /*11e0*/  SHF.R.U64 R22, R32, R24, R7.reuse ;  /* 0x0000001820167219 */ /* 0x100fe40000001207 */
[----:B------:R-:W-:Y:S02]  /*11f0*/  LOP3.LUT R13, RZ, R6, RZ, 0x33, !PT ;  /* 0x00000006ff0d7212 */ /* 0x000fe400078e33ff */
[-C--:B------:R-:W-:Y:S01]  /*1200*/  SHF.R.U32.HI R7, RZ, R24.reuse, R7 ;  /* 0x00000018ff077219 */ /* 0x080fe20000011607 */
[----:B------:R-:W0:Y:S01]  /*1210*/  LDC R29, c[0x0][0x638] ;  /* 0x00018e00ff1d7b82 */ /* 0x000e220000000800 */
[----:B------:R-:W-:Y:S01]  /*1220*/  SHF.L.U32 R12, R9, R24, RZ ;  /* 0x00000018090c7219 */ /* 0x000fe200000006ff */
[----:B------:R-:W-:-:S06]  /*1230*/  IMAD.MOV.U32 R6, RZ, RZ, R22 ;  /* 0x000000ffff067224 */ /* 0x000fcc00078e0016 */
[----:B------:R-:W0:Y:S01]  /*1240*/  LDC R30, c[0x0][0x610] ;  /* 0x00018400ff1e7b82 */ /* 0x000e220000000800 */
[----:B-1-3--:R-:W-:Y:S05]  /*1250*/  @!P0 BRA `(.L_x_13) ;  /* 0x0000000000288947 */ /* 0x00afea0003800000 */
[----:B------:R-:W1:Y:S02]  /*1260*/  LDC R11, c[0x0][0x64c] ;  /* 0x00019300ff0b7b82 */ /* 0x000e640000000800 */
[----:B-1----:R-:W-:-:S05]  /*1270*/  IADD3 R11, P0, R22, R11, RZ ;  /* 0x0000000b160b7210 */ /* 0x002fca0007f1e0ff */
        /* <DEDUP_REMOVED lines=8> */
.L_x_13:
[----:B----4-:R-:W-:Y:S01]  /*1300*/  SHF.R.U64 R6, R6, R28, R7 ;  /* 0x0000001c06067219 */ /* 0x010fe20000001207 */
[----:B--2---:R-:W-:Y:S01]  /*1310*/  VIADD R7, R25, 0xffffffff ;  /* 0xffffffff19077836 */ /* 0x004fe20000000000 */
[----:B------:R-:W-:Y:S01]  /*1320*/  LOP3.LUT R13, R32, R13, RZ, 0xc0, !PT ;  /* 0x0000000d200d7212 */ /* 0x000fe200078ec0ff */
[----:B------:R-:W-:Y:S02]  /*1330*/  IMAD.MOV R15, RZ, RZ, -R15 ;  /* 0x000000ffff0f7224 */ /* 0x000fe400078e0a0f */
[----:B------:R-:W-:Y:S01]  /*1340*/  IMAD.MOV R8, RZ, RZ, -R6 ;  /* 0x000000ffff087224 */ /* 0x000fe200078e0a06 */
[----:B------:R-:W-:Y:S01]  /*1350*/  LOP3.LUT R7, R20, R7, RZ, 0xc0, !PT ;  /* 0x0000000714077212 */ /* 0x000fe200078ec0ff */
[----:B------:R-:W-:Y:S02]  /*1360*/  IMAD R13, R12, R6, R13 ;  /* 0x000000060c0d7224 */ /* 0x000fe400078e020d */
[----:B------:R-:W-:Y:S02]  /*1370*/  @P1 IMAD R2, R19, R15, R14 ;  /* 0x0000000f13021224 */ /* 0x000fe400078e020e */
[----:B0-----:R-:W-:-:S02]  /*1380*/  IMAD R6, R8, R29, R22 ;  /* 0x0000001d08067224 */ /* 0x001fc400078e0216 */
[----:B------:R-:W-:Y:S02]  /*1390*/  IMAD R2, R13, R30, R2 ;  /* 0x0000001e0d027224 */ /* 0x000fe400078e0202 */
[----:B------:R-:W-:Y:S02]  /*13a0*/  IMAD R19, R6, R25, R7 ;  /* 0x0000001906137224 */ /* 0x000fe400078e0207 */
[----:B------:R-:W-:-:S03]  /*13b0*/  IMAD.MOV.U32 R8, RZ, RZ, 0x1 ;  /* 0x00000001ff087424 */ /* 0x000fc600078e00ff */
[----:B------:R-:W-:Y:S02]  /*13c0*/  SEL R22, R19, R2, !P1 ;  /* 0x0000000213167207 */ /* 0x000fe40004800000 */
[----:B------:R-:W-:Y:S01]  /*13d0*/  SEL R19, R2, R19, !P1 ;  /* 0x0000001302137207 */ /* 0x000fe20004800000 */
[----:B------:R-:W-:-:S07]  /*13e0*/  IMAD.MOV.U32 R2, RZ, RZ, R31 ;  /* 0x000000ffff027224 */ /* 0x000fce00078e001f */
.L_x_11:
[----:B------:R-:W-:Y:S05]  /*13f0*/  @!P2 BRA `(.L_x_14) ;  /* 0x000000980044a947 */ /* 0x000fea0003800000 */
[----:B------:R-:W-:-:S13]  /*1400*/  ISETP.GT.U32.AND P0, PT, R33, 0x1, PT ;  /* 0x000000012100780c */ /* 0x000fda0003f04070 */
[----:B------:R-:W-:Y:S05]  /*1410*/  @P0 EXIT ;  /* 0x000000000000094d */ /* 0x000fea0003800000 */
.L_x_15:
[----:B------:R-:W-:-:S08]  /*1420*/  NOP ;  /* 0x0000000000007918 */ /* 0x000fd00000000000 */
[----:B------:R-:W1:Y:S02]  /*1430*/  USETMAXREG.TRY_ALLOC.CTAPOOL UP0, 0xe8 ;  /* 0x000000e8000079c8 */ /* 0x000e640008000600 */
[----:B-1----:R-:W-:-:S13]  /*1440*/  PLOP3.LUT P0, PT, PT, PT, UP0, 0x80, 0x0 ;  /* 0x000000000000781c */ /* 0x002fda0003f0f008 */
[----:B------:R-:W-:Y:S05]  /*1450*/  @!P0 BRA `(.L_x_15) ;  /* 0xfffffffc00f08947 */ /* 0x000fea000383ffff */
[----:B------:R-:W-:-:S13]  /*1460*/  LOP3.LUT P0, RZ, R8, 0xff, RZ, 0xc0, !PT ;  /* 0x000000ff08ff7812 */ /* 0x000fda000780c0ff */
[----:B------:R-:W-:Y:S05]  /*1470*/  @!P0 EXIT ;  /* 0x000000000000894d */ /* 0x000fea0003800000 */
[----:B------:R-:W1:Y:S01]  /*1480*/  S2UR UR4, SR_CgaCtaId ;  /* 0x00000000000479c3 */ /* 0x000e620000008800 */
[----:B------:R-:W-:Y:S01]  /*1490*/  VIADD R6, R5, 0xffffffff ;  /* 0xffffffff05067836 */ /* 0x000fe20000000000 */
[----:B------:R-:W-:Y:S01]  /*14a0*/  SHF.R.S32.HI R0, RZ, 0x1f, R3 ;  /* 0x0000001fff007819 */ /* 0x000fe20000011403 */
[----:B------:R-:W-:Y:S01]  /*14b0*/  UMOV UR42, 0x400 ;  /* 0x00000400002a7882 */ /* 0x000fe20000000000 */
[----:B------:R-:W-:Y:S01]  /*14c0*/  UISETP.LT.AND UP0, UPT, UR40, 0x1, UPT ;  /* 0x000000012800788c */ /* 0x000fe2000bf01270 */
[----:B------:R-:W-:Y:S01]  /*14d0*/  LOP3.LUT R154, R16, 0x1, RZ, 0xfc, !PT ;  /* 0x00000001109a7812 */ /* 0x000fe200078efcff */
[----:B------:R-:W-:Y:S01]  /*14e0*/  USHF.L.U32 UR41, UR40, 0x1, URZ ;  /* 0x0000000128297899 */ /* 0x000fe2000800063f */
[----:B------:R-:W-:Y:S01]  /*14f0*/  R2UR UR43, R6 ;  /* 0x00000000062b72ca */ /* 0x000fe200000e0000 */
[----:B------:R-:W-:Y:S01]  /*1500*/  USEL UR45, UR40, 0x1, UP0 ;  /* 0x00000001282d7887 */ /* 0x000fe20008000000 */
[CC--:B------:R-:W-:Y:S02]  /*1510*/  LEA.HI R4, R0.reuse, R3.reuse, RZ, 0x2 ;  /* 0x0000000300047211 */ /* 0x0c0fe400078f10ff */
[----:B------:R-:W-:Y:S01]  /*1520*/  LEA.HI R0, R0, R3, RZ, 0x5 ;  /* 0x0000000300007211 */ /* 0x000fe200078f28ff */
[----:B------:R-:W-:Y:S01]  /*1530*/  UIADD3 UR45, -UR45, UR40, URZ ;  /* 0x000000282d2d7290 */ /* 0x000fe2000fffe13f */
[----:B------:R-:W-:-:S02]  /*1540*/  SHF.R.S32.HI R146, RZ, 0x2, R4 ;  /* 0x00000002ff927819 */ /* 0x000fc40000011404 */
[----:B------:R-:W-:Y:S02]  /*1550*/  SHF.R.S32.HI R5, RZ, 0x1f, R4 ;  /* 0x0000001fff057819 */ /* 0x000fe40000011404 */
[----:B------:R-:W-:Y:S02]  /*1560*/  LOP3.LUT R148, R4, 0xfffffffc, RZ, 0xc0, !PT ;  /* 0xfffffffc04947812 */ /* 0x000fe400078ec0ff */
[----:B------:R-:W-:Y:S01]  /*1570*/  LEA.HI R5, R5, R146, RZ, 0x3 ;  /* 0x0000009205057211 */ /* 0x000fe200078f18ff */
[----:B------:R-:W-:Y:S01]  /*1580*/  USHF.L.U32 UR43, UR43, 0x3, URZ ;  /* 0x000000032b2b7899 */ /* 0x000fe2000800063f */
[----:B------:R-:W-:Y:S01]  /*1590*/  ISETP.NE.AND P0, PT, R6, RZ, PT ;  /* 0x000000ff0600720c */ /* 0x000fe20003f05270 */
[----:B------:R-:W-:Y:S01]  /*15a0*/  IMAD.IADD R148, R3, 0x1, -R148 ;  /* 0x0000000103947824 */ /* 0x000fe200078e0a94 */
[----:B------:R-:W-:Y:S01]  /*15b0*/  LOP3.LUT R5, R5, 0xfffffff8, RZ, 0xc0, !PT ;  /* 0xfffffff805057812 */ /* 0x000fe200078ec0ff */
[----:B-1----:R-:W-:Y:S01]  /*15c0*/  ULEA UR42, UR4, UR42, 0x18 ;  /* 0x0000002a042a7291 */ /* 0x002fe2000f8ec03f */
[----:B------:R-:W-:Y:S01]  /*15d0*/  SEL R155, RZ, 0x1, P0 ;  /* 0x00000001ff9b7807 */ /* 0x000fe20000000000 */
[----:B------:R-:W-:Y:S01]  /*15e0*/  IMAD.U32 R150, RZ, RZ, UR43 ;  /* 0x0000002bff967e24 */ /* 0x000fe2000f8e00ff */
[----:B------:R-:W-:Y:S01]  /*15f0*/  ULDC UR4, c[0x0][0x284] ;  /* 0x0000a10000047ab9 */ /* 0x000fe20000000800 */
[----:B------:R-:W-:Y:S01]  /*1600*/  IMAD.IADD R146, R146, 0x1, -R5 ;  /* 0x0000000192927824 */ /* 0x000fe200078e0a05 */
[----:B------:R-:W-:Y:S01]  /*1610*/  UIADD3 UR44, UR42, 0x180, URZ ;  /* 0x000001802a2c7890 */ /* 0x000fe2000fffe03f */
[----:B------:R-:W-:-:S02]  /*1620*/  SHF.R.S32.HI R5, RZ, 0x5, R0 ;  /* 0x00000005ff057819 */ /* 0x000fc40000011400 */
[C---:B------:R-:W-:Y:S02]  /*1630*/  LOP3.LUT R152, R150.reuse, 0x8, RZ, 0xc0, !PT ;  /* 0x0000000896987812 */ /* 0x040fe400078ec0ff */
[--C-:B------:R-:W-:Y:S01]  /*1640*/  SHF.R.S32.HI R147, RZ, 0x1f, R146.reuse ;  /* 0x0000001fff937819 */ /* 0x100fe20000011492 */
[C-C-:B------:R-:W-:Y:S01]  /*1650*/  IMAD R153, R5.reuse, -0x10, -R146.reuse ;  /* 0xfffffff005997824 */ /* 0x140fe200078e0a92 */
[----:B------:R-:W-:Y:S01]  /*1660*/  LOP3.LUT R150, R150, 0x8, RZ, 0xc, !PT ;  /* 0x0000000896967812 */ /* 0x000fe200078e0cff */
[----:B------:R-:W-:Y:S01]  /*1670*/  IMAD.U32 R149, RZ, RZ, UR44 ;  /* 0x0000002cff957e24 */ /* 0x000fe2000f8e00ff */
[----:B------:R-:W-:Y:S01]  /*1680*/  LOP3.LUT R152, R152, 0x18, RZ, 0x3c, !PT ;  /* 0x0000001898987812 */ /* 0x000fe200078e3cff */
[----:B------:R-:W-:-:S04]  /*1690*/  IMAD.WIDE R146, R5, 0x10, R146 ;  /* 0x0000001005927825 */ /* 0x000fc800078e0292 */
[----:B------:R-:W-:Y:S02]  /*16a0*/  VIADD R151, R149, UR43 ;  /* 0x0000002b95977c36 */ /* 0x000fe40008000000 */
[----:B------:R-:W-:-:S07]  /*16b0*/  VIADD R153, R153, UR4 ;  /* 0x0000000499997c36 */ /* 0x000fce0008000000 */
.L_x_275:
[----:B------:R-:W-:Y:S01]  /*16c0*/  SHF.L.U32 R0, R155, 0x1f, RZ ;  /* 0x0000001f9b007819 */ /* 0x000fe200000006ff */
[----:B------:R-:W-:Y:S02]  /*16d0*/  ULDC UR4, c[0x0][0x28c] ;  /* 0x0000a30000047ab9 */ /* 0x000fe40000000800 */
[----:B------:R-:W-:Y:S01]  /*16e0*/  ISETP.LT.AND P1, PT, RZ, UR4, PT ;  /* 0x00000004ff007c0c */ /* 0x000fe2000bf21270 */
[----:B------:R-:W1:Y:S02]  /*16f0*/  SYNCS.PHASECHK.TRANS64.TRYWAIT P0, [R149+UR43], R0 ;  /* 0x00000000950075a7 */ /* 0x000e64000800016b */
[----:B-1-34-:R-:W-:Y:S10]  /*1700*/  @!P0 BRA `(.L_x_16) ;  /* 0x000000b000248947 */ /* 0x01aff40003800000 */
.L_x_316:
[----:B------:R-:W-:Y:S05]  /*1710*/  @P1 BRA `(.L_x_17) ;  /* 0x0000000000401947 */ /* 0x000fea0003800000 */
[----:B-1----:R-:W-:Y:S01]  /*1720*/  MOV R0, 0x0 ;  /* 0x0000000000007802 */ /* 0x002fe20000000f00 */
[----:B------:R-:W-:Y:S01]  /*1730*/  ULDC.64 UR4, c[0x4][0x68] ;  /* 0x01001a0000047ab9 */ /* 0x000fe20000000a00 */
[----:B------:R-:W-:Y:S01]  /*1740*/  ULDC.64 UR6, c[0x4][0x8] ;  /* 0x0100020000067ab9 */ /* 0x000fe20000000a00 */
[----:B------:R-:W-:Y:S01]  /*1750*/  IMAD.U32 R4, RZ, RZ, UR4 ;  /* 0x00000004ff047e24 */ /* 0x000fe2000f8e00ff */
[----:B------:R1:W2:Y:S01]  /*1760*/  LDC.64 R14, c[0x4][R0] ;  /* 0x01000000000e7b82 */ /* 0x0002a20000000a00 */
[----:B------:R-:W-:Y:S01]  /*1770*/  IMAD.U32 R5, RZ, RZ, UR5 ;  /* 0x00000005ff057e24 */ /* 0x000fe2000f8e00ff */
[----:B------:R-:W-:Y:S01]  /*1780*/  ULDC.64 UR4, c[0x4][0x70] ;  /* 0x01001c0000047ab9 */ /* 0x000fe20000000a00 */
[----:B------:R-:W-:Y:S02]  /*1790*/  IMAD.U32 R10, RZ, RZ, UR6 ;  /* 0x00000006ff0a7e24 */ /* 0x000fe4000f8e00ff */
[----:B------:R-:W-:Y:S02]  /*17a0*/  IMAD.U32 R6, RZ, RZ, UR4 ;  /* 0x00000004ff067e24 */ /* 0x000fe4000f8e00ff */
[----:B------:R-:W-:-:S02]  /*17b0*/  IMAD.U32 R7, RZ, RZ, UR5 ;  /* 0x00000005ff077e24 */ /* 0x000fc4000f8e00ff */
[----:B------:R-:W-:Y:S02]  /*17c0*/  IMAD.U32 R11, RZ, RZ, UR7 ;  /* 0x00000007ff0b7e24 */ /* 0x000fe4000f8e00ff */
[----:B------:R-:W-:Y:S02]  /*17d0*/  IMAD.MOV.U32 R8, RZ, RZ, 0x1e1 ;  /* 0x000001e1ff087424 */ /* 0x000fe400078e00ff */
[----:B0-----:R-:W-:Y:S02]  /*17e0*/  IMAD.MOV.U32 R12, RZ, RZ, 0x1 ;  /* 0x00000001ff0c7424 */ /* 0x001fe400078e00ff */
[----:B-1----:R-:W-:-:S07]  /*17f0*/  IMAD.MOV.U32 R13, RZ, RZ, RZ ;  /* 0x000000ffff0d7224 */ /* 0x002fce00078e00ff */
[----:B------:R-:W-:-:S07]  /*1800*/  LEPC R20, `(.L_x_17) ;  /* 0x000000001014794e */ /* 0x000fce0000000000 */
[----:B--2--5:R-:W-:Y:S05]  /*1810*/  CALL.ABS.NOINC R14 ;  /* 0x000000000e007343 */ /* 0x024fea0003c00000 */
.L_x_17:
[----:B------:R-:W-:-:S13]  /*1820*/  ISETP.NE.AND P0, PT, R154, 0x3, PT ;  /* 0x000000039a00780c */ /* 0x000fda0003f05270 */
[----:B------:R-:W-:Y:S05]  /*1830*/  @!P0 BRA `(.L_x_18) ;  /* 0x0000000000048947 */ /* 0x000fea0003800000 */
[----:B------:R-:W-:Y:S01]  /*1840*/  BPT.TRAP 0x1 ;  /* 0x000000040000795c */ /* 0x000fe20000300000 */
.L_x_18:
[----:B------:R-:W-:Y:S02]  /*1850*/  IMAD.U32 R3, RZ, RZ, UR38 ;  /* 0x00000026ff037e24 */ /* 0x000fe4000f8e00ff */
[----:B-1----:R-:W-:-:S03]  /*1860*/  IMAD.U32 R0, RZ, RZ, UR39 ;  /* 0x00000027ff007e24 */ /* 0x002fc6000f8e00ff */
[----:B------:R-:W-:Y:S02]  /*1870*/  LEA R3, R3, UR42, 0x3 ;  /* 0x0000002a03037c11 */ /* 0x000fe4000f8e18ff */
[----:B------:R-:W-:-:S04]  /*1880*/  SHF.L.U32 R0, R0, 0x1f, RZ ;  /* 0x0000001f00007819 */ /* 0x000fc800000006ff */
[----:B------:R1:W2:Y:S01]  /*1890*/  SYNCS.PHASECHK.TRANS64.TRYWAIT P1, [R3+URZ], R0 ;  /* 0x00000000030075a7 */ /* 0x0002a2000802017f */
[----:B------:R-:W-:Y:S05]  /*18a0*/  @!P0 BRA `(.L_x_19) ;  /* 0x0000000000048947 */ /* 0x000fea0003800000 */
[----:B------:R-:W-:Y:S01]  /*18b0*/  BPT.TRAP 0x1 ;  /* 0x000000040000795c */ /* 0x000fe20000300000 */
.L_x_19:
[----:B------:R-:W-:-:S05]  /*18c0*/  IMAD.U32 R4, RZ, RZ, UR45 ;  /* 0x0000002dff047e24 */ /* 0x000fca000f8e00ff */
[----:B------:R-:W-:Y:S01]  /*18d0*/  ISETP.GE.AND P2, PT, R4, 0x1, PT ;  /* 0x000000010400780c */ /* 0x000fe20003f46270 */
[----:B--2---:R-:W-:-:S12]  /*18e0*/  @P1 BRA `(.L_x_20) ;  /* 0x0000000000081947 */ /* 0x004fd80003800000 */
[----:B------:R-:W2:Y:S02]  /*18f0*/  SYNCS.PHASECHK.TRANS64.TRYWAIT P1, [R3+URZ], R0 ;  /* 0x00000000030075a7 */ /* 0x000ea4000802017f */
[----:B--2---:R-:W-:Y:S05]  /*1900*/  @!P1 BRA `(.L_x_21) ;  /* 0x000000ac00b89947 */ /* 0x004fea0003800000 */
.L_x_20:
[----:B------:R-:W-:Y:S05]  /*1910*/  WARPSYNC.ALL ;  /* 0x0000000000007948 */ /* 0x000fea0003800000 */
[----:B------:R-:W-:Y:S01]  /*1920*/  UIADD3 UR4, UR42, 0x280, URZ ;  /* 0x000002802a047890 */ /* 0x000fe2000fffe03f */
[----:B------:R-:W-:Y:S01]  /*1930*/  WARPGROUP.ARRIVE ;  /* 0x00000000000079c5 */ /* 0x000fe20000000000 */
[----:B------:R-:W-:Y:S02]  /*1940*/  UIADD3 UR5, UR42, 0xba80, URZ ;  /* 0x0000ba802a057890 */ /* 0x000fe4000fffe03f */
[----:B------:R-:W-:Y:S02]  /*1950*/  USHF.R.U32.HI UR4, URZ, 0x4, UR4 ;  /* 0x000000043f047899 */ /* 0x000fe40008011604 */
[----:B------:R-:W-:-:S02]  /*1960*/  USHF.R.U32.HI UR5, URZ, 0x4, UR5 ;  /* 0x000000043f057899 */ /* 0x000fc40008011605 */
[----:B------:R-:W-:Y:S02]  /*1970*/  ULOP3.LUT UR4, UR4, 0x3fff, URZ, 0xc0, !UPT ;  /* 0x00003fff04047892 */ /* 0x000fe4000f8ec03f */
[----:B------:R-:W-:Y:S02]  /*1980*/  ULOP3.LUT UR5, UR5, 0x3fff, URZ, 0xc0, !UPT ;  /* 0x00003fff05057892 */ /* 0x000fe4000f8ec03f */
[----:B------:R-:W-:Y:S02]  /*1990*/  ULOP3.LUT UR8, UR4, 0x10000, URZ, 0xfc, !UPT ;  /* 0x0001000004087892 */ /* 0x000fe4000f8efc3f */
[----:B------:R-:W-:Y:S02]  /*19a0*/  ULOP3.LUT UR9, UR5, 0x10000, URZ, 0xfc, !UPT ;  /* 0x0001000005097892 */ /* 0x000fe4000f8efc3f */
[----:B------:R-:W-:Y:S02]  /*19b0*/  ULEA UR12, UR38, UR8, 0x7 ;  /* 0x00000008260c7291 */ /* 0x000fe4000f8e383f */
[----:B------:R-:W-:Y:S01]  /*19c0*/  UIMAD UR4, UR38, 0x1e0, UR9 ;  /* 0x000001e0260478a4 */ /* 0x000fe2000f8e0209 */
[----:B------:R-:W-:Y:S01]  /*19d0*/  UMOV UR13, 0xc0000010 ;  /* 0xc0000010000d7882 */ /* 0x000fe20000000000 */
[----:B------:R-:W-:-:S02]  /*19e0*/  UMOV UR15, 0xc0000010 ;  /* 0xc0000010000f7882 */ /* 0x000fc40000000000 */
[----:B------:R-:W-:Y:S02]  /*19f0*/  UIADD3 UR5, UR4, 0x20, URZ ;  /* 0x0000002004057890 */ /* 0x000fe4000fffe03f */
[----:B------:R-:W-:Y:S02]  /*1a00*/  UIADD3 UR6, UR4, 0x40, URZ ;  /* 0x0000004004067890 */ /* 0x000fe4000fffe03f */
[----:B------:R-:W-:Y:S01]  /*1a10*/  UMOV UR14, UR4 ;  /* 0x00000004000e7c82 */ /* 0x000fe20008000000 */
[----:B------:R-:W-:Y:S01]  /*1a20*/  UIADD3 UR7, UR4, 0x60, URZ ;  /* 0x0000006004077890 */ /* 0x000fe2000fffe03f */
[----:B------:R-:W-:Y:S01]  /*1a30*/  HGMMA.64x16x16.F32 R136, gdesc[UR12], RZ, !UPT, gsb0 ;  /* 0x002000000c8879f0 */ /* 0x000fe2000c0008ff */
[----:B------:R-:W-:Y:S01]  /*1a40*/  UMOV UR14, UR5 ;  /* 0x00000005000e7c82 */ /* 0x000fe20008000000 */
[----:B------:R-:W-:Y:S01]  /*1a50*/  UMOV UR15, 0xc0000010 ;  /* 0xc0000010000f7882 */ /* 0x000fe20000000000 */
[----:B------:R-:W-:Y:S01]  /*1a60*/  UIADD3 UR5, UR4, 0x80, URZ ;  /* 0x0000008004057890 */ /* 0x000fe2000fffe03f */
[----:B------:R-:W-:-:S02]  /*1a70*/  WARPGROUP.DEPBAR.LE gsb0, 0x0 ;  /* 0x00008000000079c5 */ /* 0x000fc40000010000 */
[----:B------:R-:W-:-:S06]  /*1a80*/  WARPGROUP.ARRIVE ;  /* 0x00000000000079c5 */ /* 0x000fcc0000000000 */
[----:B------:R-:W-:Y:S01]  /*1a90*/  HGMMA.64x16x16.F32 R128, gdesc[UR12], RZ, !UPT, gsb0 ;  /* 0x002000000c8079f0 */ /* 0x000fe2000c0008ff */
[----:B------:R-:W-:Y:S01]  /*1aa0*/  UMOV UR14, UR6 ;  /* 0x00000006000e7c82 */ /* 0x000fe20008000000 */
[----:B------:R-:W-:Y:S01]  /*1ab0*/  UMOV UR15, 0xc0000010 ;  /* 0xc0000010000f7882 */ /* 0x000fe20000000000 */
[----:B------:R-:W-:Y:S01]  /*1ac0*/  UIADD3 UR6, UR4, 0xa0, URZ ;  /* 0x000000a004067890 */ /* 0x000fe2000fffe03f */
[----:B------:R-:W-:Y:S02]  /*1ad0*/  WARPGROUP.DEPBAR.LE gsb0, 0x0 ;  /* 0x00008000000079c5 */ /* 0x000fe40000010000 */
        /* <DEDUP_REMOVED lines=46> */
[----:B------:R-:W-:Y:S02]  /*1dc0*/  UIADD3 UR5, UR4, 0x1a0, URZ ;  /* 0x000001a004057890 */ /* 0x000fe4000fffe03f */
[----:B------:R-:W-:Y:S01]  /*1dd0*/  UIADD3 UR4, UR4, 0x1c0, URZ ;  /* 0x000001c004047890 */ /* 0x000fe2000fffe03f */
[----:B------:R-:W-:Y:S02]  /*1de0*/  WARPGROUP.DEPBAR.LE gsb0, 0x0 ;  /* 0x00008000000079c5 */ /* 0x000fe40000010000 */
[----:B------:R-:W-:-:S06]  /*1df0*/  WARPGROUP.ARRIVE ;  /* 0x00000000000079c5 */ /* 0x000fcc0000000000 */
[----:B------:R-:W-:Y:S01]  /*1e00*/  HGMMA.64x16x16.F32 R56, gdesc[UR12], RZ, !UPT, gsb0 ;  /* 0x002000000c3879f0 */ /* 0x000fe2000c0008ff */
[----:B------:R-:W-:Y:S01]  /*1e10*/  UMOV UR14, UR6 ;  /* 0x00000006000e7c82 */ /* 0x000fe20008000000 */
[----:B------:R-:W-:Y:S01]  /*1e20*/  UMOV UR15, 0xc0000010 ;  /* 0xc0000010000f7882 */ /* 0x000fe20000000000 */
        /* <DEDUP_REMOVED lines=17> */
[----:B------:R-:W-:Y:S03]  /*1f40*/  HGMMA.64x16x16.F32 R24, gdesc[UR12], RZ, !UPT, gsb0 ;  /* 0x002000000c1879f0 */ /* 0x000fe6000c0008ff */
[----:B------:R-:W-:Y:S02]  /*1f50*/  WARPGROUP.DEPBAR.LE gsb0, 0x0 ;  /* 0x00008000000079c5 */ /* 0x000fe40000010000 */
[----:B------:R-:W-:Y:S05]  /*1f60*/  @!P2 BRA `(.L_x_22) ;  /* 0x000000080008a947 */ /* 0x000fea0003800000 */
[----:B------:R-:W-:Y:S01]  /*1f70*/  UIADD3 UR12, UR38, 0x1, URZ ;  /* 0x00000001260c7890 */ /* 0x000fe2000fffe03f */
[----:B-12---:R-:W-:Y:S01]  /*1f80*/  IMAD.U32 R0, RZ, RZ, UR45 ;  /* 0x0000002dff007e24 */ /* 0x006fe2000f8e00ff */
[----:B------:R-:W-:Y:S02]  /*1f90*/  UMOV UR10, UR38 ;  /* 0x00000026000a7c82 */ /* 0x000fe40008000000 */
[----:B------:R-:W-:-:S04]  /*1fa0*/  UISETP.NE.AND UP0, UPT, UR12, 0x17, UPT ;  /* 0x000000170c00788c */ /* 0x000fc8000bf05270 */
[----:B------:R-:W-:Y:S02]  /*1fb0*/  USEL UR4, URZ, 0x1, UP0 ;  /* 0x000000013f047887 */ /* 0x000fe40008000000 */
[----:B------:R-:W-:Y:S02]  /*1fc0*/  USEL UR12, UR12, URZ, UP0 ;  /* 0x0000003f0c0c7287 */ /* 0x000fe40008000000 */
[----:B------:R-:W-:-:S06]  /*1fd0*/  ULOP3.LUT UR4, UR39, UR4, URZ, 0x3c, !UPT ;  /* 0x0000000427047292 */ /* 0x000fcc000f8e3c3f */
[----:B------:R-:W-:-:S07]  /*1fe0*/  IMAD.U32 R5, RZ, RZ, UR4 ;  /* 0x00000004ff057e24 */ /* 0x000fce000f8e00ff */
.L_x_29:
[----:B-12---:R-:W-:Y:S05]  /*1ff0*/  @!P0 BRA `(.L_x_23) ;  /* 0x0000000000048947 */ /* 0x006fea0003800000 */
[----:B------:R-:W-:Y:S01]  /*2000*/  BPT.TRAP 0x1 ;  /* 0x000000040000795c */ /* 0x000fe20000300000 */
.L_x_23:
[----:B------:R-:W-:Y:S01]  /*2010*/  ULEA UR4, UR12, UR42, 0x3 ;  /* 0x0000002a0c047291 */ /* 0x000fe2000f8e183f */
[----:B------:R-:W-:-:S08]  /*2020*/  SHF.L.U32 R3, R5, 0x1f, RZ ;  /* 0x0000001f05037819 */ /* 0x000fd000000006ff */
[----:B------:R1:W2:Y:S01]  /*2030*/  SYNCS.PHASECHK.TRANS64.TRYWAIT P1, [UR4], R3 ;  /* 0x00000003ff0075a7 */ /* 0x0002a20008020144 */
[----:B------:R-:W-:Y:S05]  /*2040*/  @!P0 BRA `(.L_x_24) ;  /* 0x0000000000048947 */ /* 0x000fea0003800000 */
[----:B------:R-:W-:Y:S01]  /*2050*/  BPT.TRAP 0x1 ;  /* 0x000000040000795c */ /* 0x000fe20000300000 */
.L_x_24:
[----:B--2---:R-:W-:Y:S05]  /*2060*/  @P1 BRA `(.L_x_25) ;  /* 0x0000000000081947 */ /* 0x004fea0003800000 */
[----:B------:R-:W2:Y:S02]  /*2070*/  SYNCS.PHASECHK.TRANS64.TRYWAIT P1, [UR4], R3 ;  /* 0x00000003ff0075a7 */ /* 0x000ea40008020144 */
[----:B--2---:R-:W-:Y:S05]  /*2080*/  @!P1 BRA `(.L_x_26) ;  /* 0x000000a400ec9947 */ /* 0x004fea0003800000 */
.L_x_25:
[----:B------:R-:W-:Y:S01]  /*2090*/  ULEA UR4, UR12, UR8, 0x7 ;  /* 0x000000080c047291 */ /* 0x000fe2000f8e383f */
[----:B------:R-:W-:Y:S01]  /*20a0*/  WARPGROUP.ARRIVE ;  /* 0x00000000000079c5 */ /* 0x000fe20000000000 */
[----:B------:R-:W-:Y:S01]  /*20b0*/  UIMAD UR11, UR12, 0x1e0, UR9 ;  /* 0x000001e00c0b78a4 */ /* 0x000fe2000f8e0209 */
[----:B------:R-:W-:Y:S01]  /*20c0*/  UMOV UR5, 0xc0000010 ;  /* 0xc000001000057882 */ /* 0x000fe20000000000 */
[----:B------:R-:W-:Y:S02]  /*20d0*/  UMOV UR7, 0xc0000010 ;  /* 0xc000001000077882 */ /* 0x000fe40000000000 */
[----:B------:R-:W-:Y:S02]  /*20e0*/  UIADD3 UR13, UR11, 0x20, URZ ;  /* 0x000000200b0d7890 */ /* 0x000fe4000fffe03f */
[----:B------:R-:W-:Y:S02]  /*20f0*/  UIADD3 UR14, UR11, 0x40, URZ ;  /* 0x000000400b0e7890 */ /* 0x000fe4000fffe03f */
[----:B------:R-:W-:Y:S01]  /*2100*/  UMOV UR6, UR11 ;  /* 0x0000000b00067c82 */ /* 0x000fe20008000000 */
[----:B------:R-:W-:Y:S01]  /*2110*/  UIADD3 UR15, UR11, 0x60, URZ ;  /* 0x000000600b0f7890 */ /* 0x000fe2000fffe03f */
[----:B------:R-:W-:Y:S01]  /*2120*/  HGMMA.64x16x16.F32 R136, gdesc[UR4], R136, gsb0 ;  /* 0x00200000048879f0 */ /* 0x000fe20008000888 */
[----:B------:R-:W-:Y:S01]  /*2130*/  UMOV UR6, UR13 ;  /* 0x0000000d00067c82 */ /* 0x000fe20008000000 */
[----:B------:R-:W-:Y:S01]  /*2140*/  UMOV UR7, 0xc0000010 ;  /* 0xc000001000077882 */ /* 0x000fe20000000000 */
[----:B------:R-:W-:Y:S01]  /*2150*/  UIADD3 UR13, UR11, 0x80, URZ ;  /* 0x000000800b0d7890 */ /* 0x000fe2000fffe03f */
[----:B------:R-:W-:-:S02]  /*2160*/  WARPGROUP.DEPBAR.LE gsb0, 0x0 ;  /* 0x00008000000079c5 */ /* 0x000fc40000010000 */
[----:B------:R-:W-:-:S06]  /*2170*/  WARPGROUP.ARRIVE ;  /* 0x00000000000079c5 */ /* 0x000fcc0000000000 */
[----:B------:R-:W-:Y:S01]  /*2180*/  HGMMA.64x16x16.F32 R128, gdesc[UR4], R128, gsb0 ;  /* 0x00200000048079f0 */ /* 0x000fe20008000880 */
[----:B------:R-:W-:Y:S01]  /*2190*/  UMOV UR6, UR14 ;  /* 0x0000000e00067c82 */ /* 0x000fe20008000000 */
[----:B------:R-:W-:Y:S01]  /*21a0*/  UMOV UR7, 0xc0000010 ;  /* 0xc000001000077882 */ /* 0x000fe20000000000 */
[----:B------:R-:W-:Y:S01]  /*21b0*/  UIADD3 UR14, UR11, 0xa0, URZ ;  /* 0x000000a00b0e7890 */ /* 0x000fe2000fffe03f */
[----:B------:R-:W-:Y:S02]  /*21c0*/  WARPGROUP.DEPBAR.LE gsb0, 0x0 ;  /* 0x00008000000079c5 */ /* 0x000fe40000010000 */
        /* <DEDUP_REMOVED lines=46> */
[----:B------:R-:W-:Y:S02]  /*24b0*/  UIADD3 UR13, UR11, 0x1a0, URZ ;  /* 0x000001a00b0d7890 */ /* 0x000fe4000fffe03f */
[----:B------:R-:W-:Y:S01]  /*24c0*/  UIADD3 UR11, UR11, 0x1c0, URZ ;  /* 0x000001c00b0b7890 */ /* 0x000fe2000fffe03f */
[----:B------:R-:W-:Y:S02]  /*24d0*/  WARPGROUP.DEPBAR.LE gsb0, 0x0 ;  /* 0x00008000000079c5 */ /* 0x000fe40000010000 */
[----:B------:R-:W-:-:S06]  /*24e0*/  WARPGROUP.ARRIVE ;  /* 0x00000000000079c5 */ /* 0x000fcc0000000000 */
[----:B------:R-:W-:Y:S01]  /*24f0*/  HGMMA.64x16x16.F32 R56, gdesc[UR4], R56, gsb0 ;  /* 0x00200000043879f0 */ /* 0x000fe20008000838 */
[----:B------:R-:W-:Y:S01]  /*2500*/  UMOV UR6, UR14 ;  /* 0x0000000e00067c82 */ /* 0x000fe20008000000 */
[----:B------:R-:W-:Y:S01]  /*2510*/  UMOV UR7, 0xc0000010 ;  /* 0xc000001000077882 */ /* 0x000fe20000000000 */
        /* <DEDUP_REMOVED lines=17> */
[----:B------:R-:W-:Y:S03]  /*2630*/  HGMMA.64x16x16.F32 R24, gdesc[UR4], R24, gsb0 ;  /* 0x00200000041879f0 */ /* 0x000fe60008000818 */
[----:B------:R-:W-:Y:S02]  /*2640*/  WARPGROUP.DEPBAR.LE gsb0, 0x0 ;  /* 0x00008000000079c5 */ /* 0x000fe40000010000 */
[----:B------:R-:W-:Y:S05]  /*2650*/  @!P0 BRA `(.L_x_27) ;  /* 0x0000000000048947 */ /* 0x000fea0003800000 */
[----:B------:R-:W-:Y:S01]  /*2660*/  BPT.TRAP 0x1 ;  /* 0x000000040000795c */ /* 0x000fe20000300000 */
.L_x_27:
[----:B------:R-:W-:Y:S01]  /*2670*/  ULEA UR4, UR10, UR42, 0x3 ;  /* 0x0000002a0a047291 */ /* 0x000fe2000f8e183f */
[----:B------:R-:W-:-:S03]  /*2680*/  ISETP.GT.U32.AND P1, PT, R16, 0x1, PT ;  /* 0x000000011000780c */ /* 0x000fc60003f24070 */
[----:B------:R-:W-:-:S04]  /*2690*/  UIADD3 UR4, UR4, 0xb8, URZ ;  /* 0x000000b804047890 */ /* 0x000fc8000fffe03f */
[----:B------:R-:W-:-:S09]  /*26a0*/  UPRMT UR4, URZ, 0x654, UR4 ;  /* 0x000006543f047896 */ /* 0x000fd20008000004 */
[----:B------:R-:W-:Y:S01]  /*26b0*/  SYNCS.ARRIVE.TRANS64.RED.A1T0 RZ, [UR4], RZ ;  /* 0x000000ffffff79a7 */ /* 0x000fe20008100404 */
[----:B------:R-:W-:Y:S05]  /*26c0*/  @P1 BRA `(.L_x_28) ;  /* 0x0000000000041947 */ /* 0x000fea0003800000 */
[----:B------:R-:W-:Y:S01]  /*26d0*/  BPT.TRAP 0x1 ;  /* 0x000000040000795c */ /* 0x000fe20000300000 */
.L_x_28:
[----:B------:R-:W-:Y:S01]  /*26e0*/  UIADD3 UR12, UR12, 0x1, URZ ;  /* 0x000000010c0c7890 */ /* 0x000fe2000fffe03f */
[C---:B------:R-:W-:Y:S01]  /*26f0*/  ISETP.GT.AND P1, PT, R0.reuse, 0x1, PT ;  /* 0x000000010000780c */ /* 0x040fe20003f24270 */
[----:B------:R-:W-:Y:S01]  /*2700*/  UIADD3 UR10, UR10, 0x1, URZ ;  /* 0x000000010a0a7890 */ /* 0x000fe2000fffe03f */
[----:B------:R-:W-:Y:S01]  /*2710*/  VIADD R0, R0, 0xffffffff ;  /* 0xffffffff00007836 */ /* 0x000fe20000000000 */
[----:B------:R-:W-:Y:S02]  /*2720*/  UISETP.NE.AND UP0, UPT, UR12, 0x17, UPT ;  /* 0x000000170c00788c */ /* 0x000fe4000bf05270 */
[----:B------:R-:W-:Y:S02]  /*2730*/  UISETP.NE.AND UP1, UPT, UR10, 0x17, UPT ;  /* 0x000000170a00788c */ /* 0x000fe4000bf25270 */
[----:B------:R-:W-:Y:S02]  /*2740*/  USEL UR4, URZ, 0x1, UP0 ;  /* 0x000000013f047887 */ /* 0x000fe40008000000 */
[----:B------:R-:W-:-:S02]  /*2750*/  USEL UR12, UR12, URZ, UP0 ;  /* 0x0000003f0c0c7287 */ /* 0x000fc40008000000 */
[----:B------:R-:W-:Y:S02]  /*2760*/  USEL UR10, UR10, URZ, UP1 ;  /* 0x0000003f0a0a7287 */ /* 0x000fe40008800000 */
[----:B------:R-:W-:Y:S01]  /*2770*/  LOP3.LUT R5, R5, UR4, RZ, 0x3c, !PT ;  /* 0x0000000405057c12 */ /* 0x000fe2000f8e3cff */
[----:B------:R-:W-:Y:S09]  /*2780*/  @P1 BRA `(.L_x_29) ;  /* 0xfffffff800181947 */ /* 0x000ff2000383ffff */
.L_x_22:
[----:B-12---:R-:W1:Y:S01]  /*2790*/  LDC R0, c[0x0][0x28c] ;  /* 0x0000a300ff007b82 */ /* 0x006e620000000800 */
[----:B------:R2:W-:Y:S01]  /*27a0*/  SYNCS.ARRIVE.TRANS64.A1T0 RZ, [R150+UR44], RZ ;  /* 0x000000ff96ff79a7 */ /* 0x0005e2000810002c */
[----:B-1----:R-:W-:-:S13]  /*27b0*/  ISETP.GE.AND P1, PT, R0, 0x1, PT ;  /* 0x000000010000780c */ /* 0x002fda0003f26270 */
[----:B--2---:R-:W-:Y:S05]  /*27c0*/  @!P1 BRA `(.L_x_30) ;  /* 0x0000000000349947 */ /* 0x004fea0003800000 */
[----:B------:R-:W-:Y:S05]  /*27d0*/  @!P0 BRA `(.L_x_31) ;  /* 0x0000000000048947 */ /* 0x000fea0003800000 */
[----:B------:R-:W-:Y:S01]  /*27e0*/  BPT.TRAP 0x1 ;  /* 0x000000040000795c */ /* 0x000fe20000300000 */
.L_x_31:
[----:B------:R-:W-:Y:S01]  /*27f0*/  UIADD3 UR6, UR45, UR38, URZ ;  /* 0x000000262d067290 */ /* 0x000fe2000fffe03f */
[----:B------:R-:W-:-:S03]  /*2800*/  ISETP.GT.U32.AND P0, PT, R16, 0x1, PT ;  /* 0x000000011000780c */ /* 0x000fc60003f04070 */
[----:B------:R-:W-:-:S04]  /*2810*/  UIMAD.WIDE.U32 UR4, UR6, -0x4de9bd37, URZ ;  /* 0xb21642c9060478a5 */ /* 0x000fc8000f8e003f */
[----:B------:R-:W-:-:S04]  /*2820*/  USHF.R.U32.HI UR4, URZ, 0x4, UR5 ;  /* 0x000000043f047899 */ /* 0x000fc80008011605 */
[----:B------:R-:W-:-:S04]  /*2830*/  UIMAD UR6, UR4, -0x17, UR6 ;  /* 0xffffffe9040678a4 */ /* 0x000fc8000f8e0206 */
[----:B------:R-:W-:-:S04]  /*2840*/  ULEA UR6, UR6, UR42, 0x3 ;  /* 0x0000002a06067291 */ /* 0x000fc8000f8e183f */
[----:B------:R-:W-:-:S04]  /*2850*/  UIADD3 UR6, UR6, 0xb8, URZ ;  /* 0x000000b806067890 */ /* 0x000fc8000fffe03f */
[----:B------:R-:W-:-:S09]  /*2860*/  UPRMT UR6, URZ, 0x654, UR6 ;  /* 0x000006543f067896 */ /* 0x000fd20008000006 */
[----:B------:R-:W-:Y:S01]  /*2870*/  SYNCS.ARRIVE.TRANS64.RED.A1T0 RZ, [UR6], RZ ;  /* 0x000000ffffff79a7 */ /* 0x000fe20008100406 */
[----:B------:R-:W-:Y:S05]  /*2880*/  @P0 BRA `(.L_x_30) ;  /* 0x0000000000040947 */ /* 0x000fea0003800000 */
[----:B------:R-:W-:Y:S01]  /*2890*/  BPT.TRAP 0x1 ;  /* 0x000000040000795c */ /* 0x000fe20000300000 */
.L_x_30:
[----:B------:R-:W-:Y:S01]  /*28a0*/  SHF.L.U32 R0, R155, 0x1f, RZ ;  /* 0x0000001f9b007819 */ /* 0x000fe200000006ff */
[----:B------:R-:W-:Y:S01]  /*28b0*/  UIADD3 UR38, UR41, UR38, URZ ;  /* 0x0000002629267290 */ /* 0x000fe2000fffe03f */
[----:B------:R-:W1:Y:S01]  /*28c0*/  LDC R9, c[0x0][0x288] ;  /* 0x0000a200ff097b82 */ /* 0x000e620000000800 */
[----:B------:R-:W-:Y:S01]  /*28d0*/  UISETP.GE.U32.AND UP1, UPT, UR41, 0x17, UPT ;  /* 0x000000172900788c */ /* 0x000fe2000bf26070 */
[----:B------:R-:W-:Y:S01]  /*28e0*/  IMAD.SHL.U32 R10, R148, 0x2, RZ ;  /* 0x00000002940a7824 */ /* 0x000fe200078e00ff */
[----:B------:R-:W-:Y:S02]  /*28f0*/  UISETP.GT.U32.AND UP0, UPT, UR38, 0x16, UPT ;  /* 0x000000162600788c */ /* 0x000fe4000bf04070 */
[----:B------:R-:W-:Y:S02]  /*2900*/  UIMAD.WIDE.U32 UR4, UR38, -0x4de9bd37, URZ ;  /* 0xb21642c9260478a5 */ /* 0x000fe4000f8e003f */
[----:B------:R-:W-:Y:S01]  /*2910*/  UISETP.LT.U32.AND UP0, UPT, UR41, 0x17, UP0 ;  /* 0x000000172900788c */ /* 0x000fe20008701070 */
[----:B------:R-:W2:Y:S01]  /*2920*/  SYNCS.PHASECHK.TRANS64.TRYWAIT P0, [R149+UR43+0x10], R0 ;  /* 0x00001000950075a7 */ /* 0x000ea2000800016b */
[----:B------:R-:W-:Y:S01]  /*2930*/  USHF.R.U32.HI UR4, URZ, 0x4, UR5 ;  /* 0x000000043f047899 */ /* 0x000fe20008011605 */
[----:B------:R-:W-:Y:S01]  /*2940*/  SHF.R.S32.HI R11, RZ, 0x1f, R10 ;  /* 0x0000001fff0b7819 */ /* 0x000fe2000001140a */
[----:B------:R-:W-:-:S02]  /*2950*/  USEL UR6, URZ, 0x1, !UP0 ;  /* 0x000000013f067887 */ /* 0x000fc4000c000000 */
[----:B------:R-:W-:Y:S02]  /*2960*/  UIMAD UR38, UR4, -0x17, UR38 ;  /* 0xffffffe9042678a4 */ /* 0x000fe4000f8e0226 */
[----:B------:R-:W-:-:S04]  /*2970*/  ULOP3.LUT UR39, UR39, UR6, URZ, 0x3c, !UPT ;  /* 0x0000000627277292 */ /* 0x000fc8000f8e3c3f */
[----:B------:R-:W-:Y:S01]  /*2980*/  @UP1 ULOP3.LUT UR39, UR39, 0x1, UR4, 0x78, !UPT ;  /* 0x0000000127271892 */ /* 0x000fe2000f8e7804 */
[----:B-12---:R-:W-:Y:S11]  /*2990*/  @!P0 BRA `(.L_x_32) ;  /* 0x0000009c00c08947 */ /* 0x006ff60003800000 */
.L_x_317:
[----:B------:R-:W-:Y:S01]  /*29a0*/  IMAD.SHL.U32 R8, R19, 0x40, RZ ;  /* 0x0000004013087824 */ /* 0x000fe200078e00ff */
[----:B------:R-:W-:Y:S01]  /*29b0*/  ULDC UR6, c[0x0][0x284] ;  /* 0x0000a10000067ab9 */ /* 0x000fe20000000800 */
[----:B0-----:R-:W-:Y:S01]  /*29c0*/  IMAD R12, R22, 0xf0, RZ ;  /* 0x000000f0160c7824 */ /* 0x001fe200078e02ff */
[----:B------:R-:W-:Y:S01]  /*29d0*/  SHF.R.S32.HI R159, RZ, 0x1f, R2 ;  /* 0x0000001fff9f7819 */ /* 0x000fe20000011402 */
[----:B------:R-:W-:Y:S01]  /*29e0*/  ULDC.64 UR4, c[0x0][0x5d0] ;  /* 0x0001740000047ab9 */ /* 0x000fe20000000a00 */
[----:B------:R-:W-:Y:S01]  /*29f0*/  ISETP.GE.AND P0, PT, R8, UR6, PT ;  /* 0x0000000608007c0c */ /* 0x000fe2000bf06270 */
[----:B------:R-:W-:Y:S01]  /*2a00*/  IMAD.WIDE.U32 R4, R2, UR4, R10 ;  /* 0x0000000402047c25 */ /* 0x000fe2000f8e000a */
[----:B------:R-:W-:Y:S02]  /*2a10*/  SHF.R.S32.HI R13, RZ, 0x1f, R12 ;  /* 0x0000001fff0d7819 */ /* 0x000fe4000001140c */
[C---:B------:R-:W-:Y:S01]  /*2a20*/  ISETP.GE.OR P0, PT, R12.reuse, R9, P0 ;  /* 0x000000090c00720c */ /* 0x040fe20000706670 */
[----:B------:R-:W-:Y:S01]  /*2a30*/  IMAD R3, R159, UR4, RZ ;  /* 0x000000049f037c24 */ /* 0x000fe2000f8e02ff */
[----:B------:R-:W-:-:S03]  /*2a40*/  IADD3 R6, P1, R12, R4, RZ ;  /* 0x000000040c067210 */ /* 0x000fc60007f3e0ff */
[----:B------:R-:W-:-:S05]  /*2a50*/  IMAD R3, R2, UR5, R3 ;  /* 0x0000000502037c24 */ /* 0x000fca000f8e0203 */
[----:B------:R-:W-:-:S03]  /*2a60*/  IADD3.X R7, R13, R5, R3, P1, !PT ;  /* 0x000000050d077210 */ /* 0x000fc60000ffe403 */
[----:B------:R-:W-:Y:S05]  /*2a70*/  @P0 BRA `(.L_x_33) ;  /* 0x0000007800f40947 */ /* 0x000fea0003800000 */
[----:B------:R-:W0:Y:S01]  /*2a80*/  LDC.64 R4, c[0x0][0x5c8] ;  /* 0x00017200ff047b82 */ /* 0x000e220000000a00 */
[----:B-----5:R-:W-:Y:S01]  /*2a90*/  FSETP.NEU.AND P0, PT, R144, RZ, PT ;  /* 0x000000ff9000720b */ /* 0x020fe20003f0d000 */
[----:B------:R-:W-:Y:S01]  /*2aa0*/  IMAD R3, R148, -0x2, R9 ;  /* 0xfffffffe94037824 */ /* 0x000fe200078e0209 */
[----:B------:R-:W-:Y:S01]  /*2ab0*/  BSSY B0, `(.L_x_33) ;  /* 0x00007b9000007945 */ /* 0x000fe20003800000 */
[----:B------:R-:W-:-:S04]  /*2ac0*/  IMAD.WIDE R156, R19, 0x40, R146 ;  /* 0x00000040139c7825 */ /* 0x000fc800078e0292 */
[----:B-1----:R-:W-:Y:S02]  /*2ad0*/  IMAD.IADD R0, R3, 0x1, -R12 ;  /* 0x0000000103007824 */ /* 0x002fe400078e0a0c */
[----:B------:R-:W-:-:S03]  /*2ae0*/  IMAD.IADD R3, R153, 0x1, -R8 ;  /* 0x0000000199037824 */ /* 0x000fc600078e0a08 */
[----:B------:R-:W-:-:S04]  /*2af0*/  ISETP.GT.AND P1, PT, R0, RZ, PT ;  /* 0x000000ff0000720c */ /* 0x000fc80003f24270 */
[----:B------:R-:W-:Y:S01]  /*2b00*/  ISETP.GT.AND P2, PT, R3, RZ, P1 ;  /* 0x000000ff0300720c */ /* 0x000fe20000f44270 */
[-C--:B0-----:R-:W-:Y:S02]  /*2b10*/  IMAD R8, R157, R4.reuse, RZ ;  /* 0x000000049d087224 */ /* 0x081fe400078e02ff */
[----:B------:R-:W-:-:S04]  /*2b20*/  IMAD.WIDE.U32 R6, R156, R4, R6 ;  /* 0x000000049c067225 */ /* 0x000fc800078e0006 */
[----:B------:R-:W-:-:S04]  /*2b30*/  IMAD R9, R156, R5, R8 ;  /* 0x000000059c097224 */ /* 0x000fc800078e0208 */
[----:B------:R-:W-:Y:S01]  /*2b40*/  IMAD.IADD R9, R7, 0x1, R9 ;  /* 0x0000000107097824 */ /* 0x000fe200078e0209 */
[----:B------:R-:W-:Y:S06]  /*2b50*/  @!P0 BRA `(.L_x_34) ;  /* 0x0000005000508947 */ /* 0x000fec0003800000 */
[----:B------:R-:W0:Y:S01]  /*2b60*/  LDC.64 R20, c[0x0][0x5b8] ;  /* 0x00016e00ff147b82 */ /* 0x000e220000000a00 */
[----:B------:R-:W-:-:S07]  /*2b70*/  ULDC.64 UR4, c[0x0][0x5c0] ;  /* 0x0001700000047ab9 */ /* 0x000fce0000000a00 */
[----:B------:R-:W1:Y:S08]  /*2b80*/  LDC.64 R168, c[0x0][0x5b0] ;  /* 0x00016c00ffa87b82 */ /* 0x000e700000000a00 */
[----:B------:R-:W2:Y:S01]  /*2b90*/  LDC.64 R14, c[0x0][0x5a8] ;  /* 0x00016a00ff0e7b82 */ /* 0x000ea20000000a00 */
[-C--:B0-----:R-:W-:Y:S02]  /*2ba0*/  IMAD R7, R159, R20.reuse, RZ ;  /* 0x000000149f077224 */ /* 0x081fe400078e02ff */
[----:B------:R-:W-:-:S04]  /*2bb0*/  IMAD.WIDE.U32 R158, R2, R20, R10 ;  /* 0x00000014029e7225 */ /* 0x000fc800078e000a */
[----:B------:R-:W-:Y:S01]  /*2bc0*/  IMAD R165, R2, R21, R7 ;  /* 0x0000001502a57224 */ /* 0x000fe200078e0207 */
[----:B------:R-:W-:Y:S01]  /*2bd0*/  IADD3 R158, P0, R12, R158, RZ ;  /* 0x0000009e0c9e7210 */ /* 0x000fe20007f1e0ff */
[----:B-1----:R-:W-:-:S03]  /*2be0*/  IMAD R7, R157, R168, RZ ;  /* 0x000000a89d077224 */ /* 0x002fc600078e02ff */
[----:B------:R-:W-:Y:S01]  /*2bf0*/  IADD3.X R159, R13, R159, R165, P0, !PT ;  /* 0x0000009f0d9f7210 */ /* 0x000fe200007fe4a5 */
[C---:B------:R-:W-:Y:S02]  /*2c00*/  IMAD R167, R156.reuse, R169, R7 ;  /* 0x000000a99ca77224 */ /* 0x040fe400078e0207 */
[----:B------:R-:W-:-:S04]  /*2c10*/  IMAD.WIDE.U32 R160, R156, R168, R158 ;  /* 0x000000a89ca07225 */ /* 0x000fc800078e009e */
[----:B------:R-:W-:Y:S01]  /*2c20*/  IMAD.IADD R7, R161, 0x1, R167 ;  /* 0x00000001a1077824 */ /* 0x000fe200078e02a7 */
[----:B--2---:R-:W-:-:S04]  /*2c30*/  LEA R162, P0, R160, R14, 0x1 ;  /* 0x0000000ea0a27211 */ /* 0x004fc800078008ff */
[----:B------:R-:W-:-:S05]  /*2c40*/  LEA.HI.X R163, R160, R15, R7, 0x1, P0 ;  /* 0x0000000fa0a37211 */ /* 0x000fca00000f0c07 */
[----:B------:R-:W2:Y:S01]  /*2c50*/  @P2 LDG.E.LTC128B.U16 R19, desc[UR36][R162.64] ;  /* 0x00000024a2132981 */ /* 0x000ea2000c1e1520 */
[----:B------:R-:W-:Y:S01]  /*2c60*/  IMAD.WIDE.U32 R160, R156, R168, R12 ;  /* 0x000000a89ca07225 */ /* 0x000fe200078e000c */
[----:B------:R-:W-:Y:S02]  /*2c70*/  BSSY B1, `(.L_x_35) ;  /* 0x0000014000017945 */ /* 0x000fe40003800000 */
[----:B------:R-:W-:-:S04]  /*2c80*/  IADD3 R160, P0, R10, R160, RZ ;  /* 0x000000a00aa07210 */ /* 0x000fc80007f1e0ff */
[----:B------:R-:W-:Y:S02]  /*2c90*/  IADD3.X R161, R11, R167, R161, P0, !PT ;  /* 0x000000a70ba17210 */ /* 0x000fe400007fe4a1 */
[----:B------:R-:W-:Y:S01]  /*2ca0*/  LEA R8, P0, R6, UR4, 0x1 ;  /* 0x0000000406087c11 */ /* 0x000fe2000f8008ff */
[----:B------:R-:W-:-:S03]  /*2cb0*/  IMAD.WIDE.U32 R160, R2, R20, R160 ;  /* 0x0000001402a07225 */ /* 0x000fc600078e00a0 */
[----:B------:R-:W-:Y:S02]  /*2cc0*/  LEA.HI.X R9, R6, UR5, R9, 0x1, P0 ;  /* 0x0000000506097c11 */ /* 0x000fe400080f0c09 */
[----:B------:R-:W-:Y:S02]  /*2cd0*/  ISETP.GT.AND P0, PT, R0, 0x1, PT ;  /* 0x000000010000780c */ /* 0x000fe40003f04270 */
[----:B------:R-:W-:Y:S02]  /*2ce0*/  LEA R6, P4, R160, R14, 0x1 ;  /* 0x0000000ea0067211 */ /* 0x000fe400078808ff */
[----:B------:R-:W-:Y:S01]  /*2cf0*/  ISETP.GT.AND P3, PT, R3, RZ, P0 ;  /* 0x000000ff0300720c */ /* 0x000fe20000764270 */
[----:B--2---:R-:W-:-:S05]  /*2d00*/  HADD2.F32 R7, -RZ, R19.H0_H0 ;  /* 0x20000013ff077230 */ /* 0x004fca0000004100 */
[----:B------:R-:W-:-:S04]  /*2d10*/  FMUL R7, R7, R144 ;  /* 0x0000009007077220 */ /* 0x000fc80000400000 */
[----:B------:R-:W-:-:S05]  /*2d20*/  FFMA R7, R136, R145, R7 ;  /* 0x0000009188077223 */ /* 0x000fca0000000007 */
[----:B------:R-:W-:Y:S01]  /*2d30*/  F2FP.F16.F32.PACK_AB R21, RZ, R7 ;  /* 0x00000007ff15723e */ /* 0x000fe200000000ff */
[----:B------:R-:W-:Y:S01]  /*2d40*/  IMAD.IADD R7, R165, 0x1, R161 ;  /* 0x00000001a5077824 */ /* 0x000fe200078e02a1 */
[----:B------:R-:W-:-:S03]  /*2d50*/  SHF.L.U64.HI R161, R168, 0x3, R169 ;  /* 0x00000003a8a17819 */ /* 0x000fc600000102a9 */
[----:B------:R0:W-:Y:S01]  /*2d60*/  @P2 STG.E.U16 desc[UR36][R8.64], R21 ;  /* 0x0000001508002986 */ /* 0x0001e2000c101524 */
[----:B------:R-:W-:Y:S01]  /*2d70*/  LEA.HI.X R7, R160, R15, R7, 0x1, P4 ;  /* 0x0000000fa0077211 */ /* 0x000fe200020f0c07 */
[----:B------:R-:W-:Y:S01]  /*2d80*/  IMAD.SHL.U32 R160, R168, 0x8, RZ ;  /* 0x00000008a8a07824 */ /* 0x000fe200078e00ff */
[----:B------:R-:W-:Y:S06]  /*2d90*/  @!P3 BRA `(.L_x_36) ;  /* 0x000000000004b947 */ /* 0x000fec0003800000 */
[----:B------:R1:W5:Y:S02]  /*2da0*/  LDG.E.LTC128B.U16 R19, desc[UR36][R6.64+0x2] ;  /* 0x0000022406137981 */ /* 0x000364000c1e1520 */
.L_x_36:
[----:B------:R-:W-:Y:S05]  /*2db0*/  BSYNC B1 ;  /* 0x0000000000017941 */ /* 0x000fea0003800000 */
.L_x_35:
[----:B0----5:R-:W-:Y:S01]  /*2dc0*/  HADD2.F32 R21, -RZ, R19.H0_H0 ;  /* 0x20000013ff157230 */ /* 0x021fe20000004100 */
[----:B------:R-:W-:Y:S01]  /*2dd0*/  ISETP.GT.AND P1, PT, R3, 0x8, P1 ;  /* 0x000000080300780c */ /* 0x000fe20000f24270 */
[----:B------:R-:W-:-:S04]  /*2de0*/  IMAD.WIDE.U32 R160, R156, R168, R160 ;  /* 0x000000a89ca07225 */ /* 0x000fc800078e00a0 */
[----:B------:R-:W-:Y:S01]  /*2df0*/  FMUL R22, R21, R144 ;  /* 0x0000009015167220 */ /* 0x000fe20000400000 */
[----:B------:R-:W-:Y:S01]  /*2e00*/  IMAD.IADD R167, R167, 0x1, R161 ;  /* 0x00000001a7a77824 */ /* 0x000fe200078e02a1 */
[----:B------:R-:W-:Y:S02]  /*2e10*/  IADD3 R21, P2, R158, R160, RZ ;  /* 0x000000a09e157210 */ /* 0x000fe40007f5e0ff */
[----:B------:R-:W-:-:S03]  /*2e20*/  FFMA R22, R137, R145, R22 ;  /* 0x0000009189167223 */ /* 0x000fc60000000016 */
[----:B------:R-:W-:Y:S01]  /*2e30*/  IMAD.X R158, R167, 0x1, R159, P2 ;  /* 0x00000001a79e7824 */ /* 0x000fe200010e069f */
[C---:B------:R-:W-:Y:S02]  /*2e40*/  LEA R136, P2, R21.reuse, R14, 0x1 ;  /* 0x0000000e15887211 */ /* 0x040fe400078408ff */
[----:B------:R-:W-:Y:S02]  /*2e50*/  F2FP.F16.F32.PACK_AB R22, RZ, R22 ;  /* 0x00000016ff16723e */ /* 0x000fe400000000ff */
[----:B------:R-:W-:Y:S02]  /*2e60*/  LEA.HI.X R137, R21, R15, R158, 0x1, P2 ;  /* 0x0000000f15897211 */ /* 0x000fe400010f0c9e */
[----:B------:R-:W-:Y:S02]  /*2e70*/  PRMT R21, R22, 0x7610, R21 ;  /* 0x0000761016157816 */ /* 0x000fe40000000015 */
[----:B------:R-:W-:-:S03]  /*2e80*/  PRMT R22, R19, 0x7610, R22 ;  /* 0x0000761013167816 */ /* 0x000fc60000000016 */
[----:B------:R0:W-:Y:S04]  /*2e90*/  @P3 STG.E.U16 desc[UR36][R8.64+0x2], R21 ;  /* 0x0000021508003986 */ /* 0x0001e8000c101524 */
[----:B------:R-:W2:Y:S01]  /*2ea0*/  @P1 LDG.E.LTC128B.U16 R22, desc[UR36][R136.64] ;  /* 0x0000002488161981 */ /* 0x000ea2000c1e1520 */
[----:B------:R-:W-:Y:S01]  /*2eb0*/  IADD3 R10, P2, P3, R10, R160, R12 ;  /* 0x000000a00a0a7210 */ /* 0x000fe20007b5e00c */
[----:B------:R-:W-:Y:S01]  /*2ec0*/  BSSY B1, `(.L_x_37) ;  /* 0x0000011000017945 */ /* 0x000fe20003800000 */
[----:B------:R-:W-:Y:S02]  /*2ed0*/  SHF.L.U64.HI R5, R4, 0x4, R5 ;  /* 0x0000000404057819 */ /* 0x000fe40000010205 */
[----:B------:R-:W-:Y:S02]  /*2ee0*/  IADD3.X R11, R11, R167, R13, P2, P3 ;  /* 0x000000a70b0b7210 */ /* 0x000fe400017e640d */
[----:B------:R-:W-:Y:S01]  /*2ef0*/  ISETP.GT.AND P0, PT, R3, 0x8, P0 ;  /* 0x000000080300780c */ /* 0x000fe20000704270 */
[----:B0-----:R-:W-:Y:S01]  /*2f00*/  IMAD.WIDE.U32 R20, R2, R20, R10 ;  /* 0x0000001402147225 */ /* 0x001fe200078e000a */
[----:B------:R-:W-:-:S03]  /*2f10*/  LEA R10, P2, R4, R8, 0x4 ;  /* 0x00000008040a7211 */ /* 0x000fc600078420ff */
[----:B------:R-:W-:Y:S01]  /*2f20*/  IMAD.IADD R2, R165, 0x1, R21 ;  /* 0x00000001a5027824 */ /* 0x000fe200078e0215 */
[----:B------:R-:W-:Y:S01]  /*2f30*/  LEA R4, P3, R20, R14, 0x1 ;  /* 0x0000000e14047211 */ /* 0x000fe200078608ff */
[----:B------:R-:W-:-:S03]  /*2f40*/  IMAD.X R11, R5, 0x1, R9, P2 ;  /* 0x00000001050b7824 */ /* 0x000fc600010e0609 */
[----:B------:R-:W-:Y:S01]  /*2f50*/  LEA.HI.X R5, R20, R15, R2, 0x1, P3 ;  /* 0x0000000f14057211 */ /* 0x000fe200018f0c02 */
[----:B--2---:R-:W-:-:S05]  /*2f60*/  HADD2.F32 R19, -RZ, R22.H0_H0 ;  /* 0x20000016ff137230 */ /* 0x004fca0000004100 */
[----:B------:R-:W-:-:S04]  /*2f70*/  FMUL R19, R19, R144 ;  /* 0x0000009013137220 */ /* 0x000fc80000400000 */
[----:B------:R-:W-:-:S05]  /*2f80*/  FFMA R19, R138, R145, R19 ;  /* 0x000000918a137223 */ /* 0x000fca0000000013 */
[----:B------:R-:W-:-:S05]  /*2f90*/  F2FP.F16.F32.PACK_AB R19, RZ, R19 ;  /* 0x00000013ff13723e */ /* 0x000fca00000000ff */
[----:B------:R0:W-:Y:S01]  /*2fa0*/  @P1 STG.E.U16 desc[UR36][R10.64], R19 ;  /* 0x000000130a001986 */ /* 0x0001e2000c101524 */
[----:B------:R-:W-:Y:S05]  /*2fb0*/  @!P0 BRA `(.L_x_38) ;  /* 0x0000000000048947 */ /* 0x000fea0003800000 */
[----:B------:R2:W5:Y:S02]  /*2fc0*/  LDG.E.LTC128B.U16 R22, desc[UR36][R4.64+0x2] ;  /* 0x0000022404167981 */ /* 0x000564000c1e1520 */
.L_x_38:
[----:B------:R-:W-:Y:S05]  /*2fd0*/  BSYNC B1 ;  /* 0x0000000000017941 */ /* 0x000fea0003800000 */
.L_x_37:
[----:B-----5:R-:W-:Y:S01]  /*2fe0*/  HADD2.F32 R13, -RZ, R22.H0_H0 ;  /* 0x20000016ff0d7230 */ /* 0x020fe20000004100 */
[----:B------:R-:W-:Y:S01]  /*2ff0*/  ISETP.GT.AND P1, PT, R0, 0x8, PT ;  /* 0x000000080000780c */ /* 0x000fe20003f24270 */
[----:B------:R-:W-:Y:S03]  /*3000*/  BSSY B1, `(.L_x_39) ;  /* 0x0000008000017945 */ /* 0x000fe60003800000 */
[----:B------:R-:W-:Y:S01]  /*3010*/  FMUL R2, R13, R144 ;  /* 0x000000900d027220 */ /* 0x000fe20000400000 */
[----:B------:R-:W-:-:S03]  /*3020*/  ISETP.GT.AND P2, PT, R3, RZ, P1 ;  /* 0x000000ff0300720c */ /* 0x000fc60000f44270 */
[----:B------:R-:W-:-:S05]  /*3030*/  FFMA R2, R139, R145, R2 ;  /* 0x000000918b027223 */ /* 0x000fca0000000002 */
[----:B------:R-:W-:-:S05]  /*3040*/  F2FP.F16.F32.PACK_AB R2, RZ, R2 ;  /* 0x00000002ff02723e */ /* 0x000fca00000000ff */
[----:B------:R3:W-:Y:S01]  /*3050*/  @P0 STG.E.U16 desc[UR36][R10.64+0x2], R2 ;  /* 0x000002020a000986 */ /* 0x0007e2000c101524 */
[----:B------:R-:W-:Y:S05]  /*3060*/  @!P2 BRA `(.L_x_40) ;  /* 0x000000000004a947 */ /* 0x000fea0003800000 */
[----:B------:R4:W5:Y:S02]  /*3070*/  LDG.E.LTC128B.U16 R22, desc[UR36][R6.64+0x10] ;  /* 0x0000102406167981 */ /* 0x000964000c1e1520 */
.L_x_40:
[----:B------:R-:W-:Y:S05]  /*3080*/  BSYNC B1 ;  /* 0x0000000000017941 */ /* 0x000fea0003800000 */
.L_x_39:
        /* <DEDUP_REMOVED lines=10> */
.L_x_42:
[----:B------:R-:W-:Y:S05]  /*3130*/  BSYNC B1 ;  /* 0x0000000000017941 */ /* 0x000fea0003800000 */
.L_x_41:
[----:B0----5:R-:W-:Y:S01]  /*3140*/  HADD2.F32 R13, -RZ, R22.H0_H0 ;  /* 0x20000016ff0d7230 */ /* 0x021fe20000004100 */
[----:B------:R-:W-:Y:S01]  /*3150*/  ISETP.GT.AND P1, PT, R3, 0x8, P1 ;  /* 0x000000080300780c */ /* 0x000fe20000f24270 */
[----:B------:R-:W-:Y:S03]  /*3160*/  BSSY B1, `(.L_x_43) ;  /* 0x0000007000017945 */ /* 0x000fe60003800000 */
[----:B---3--:R-:W-:-:S04]  /*3170*/  FMUL R2, R13, R144 ;  /* 0x000000900d027220 */ /* 0x008fc80000400000 */
[----:B------:R-:W-:-:S05]  /*3180*/  FFMA R2, R141, R145, R2 ;  /* 0x000000918d027223 */ /* 0x000fca0000000002 */
[----:B------:R-:W-:-:S05]  /*3190*/  F2FP.F16.F32.PACK_AB R2, RZ, R2 ;  /* 0x00000002ff02723e */ /* 0x000fca00000000ff */
[----:B------:R0:W-:Y:S01]  /*31a0*/  @P3 STG.E.U16 desc[UR36][R8.64+0x12], R2 ;  /* 0x0000120208003986 */ /* 0x0001e2000c101524 */
[----:B------:R-:W-:Y:S05]  /*31b0*/  @!P1 BRA `(.L_x_44) ;  /* 0x0000000000049947 */ /* 0x000fea0003800000 */
[----:B------:R3:W5:Y:S02]  /*31c0*/  LDG.E.LTC128B.U16 R22, desc[UR36][R4.64+0x10] ;  /* 0x0000102404167981 */ /* 0x000764000c1e1520 */
.L_x_44:
[----:B------:R-:W-:Y:S05]  /*31d0*/  BSYNC B1 ;  /* 0x0000000000017941 */ /* 0x000fea0003800000 */
.L_x_43:
[----:B-----5:R-:W-:Y:S01]  /*31e0*/  HADD2.F32 R13, -RZ, R22.H0_H0 ;  /* 0x20000016ff0d7230 */ /* 0x020fe20000004100 */
[----:B------:R-:W-:Y:S01]  /*31f0*/  ISETP.GT.AND P0, PT, R3, 0x8, P0 ;  /* 0x000000080300780c */ /* 0x000fe20000704270 */
[----:B------:R-:W-:Y:S03]  /*3200*/  BSSY B1, `(.L_x_45) ;  /* 0x0000007000017945 */ /* 0x000fe60003800000 */
[----:B------:R-:W-:-:S04]  /*3210*/  FMUL R13, R13, R144 ;  /* 0x000000900d0d7220 */ /* 0x000fc80000400000 */
[----:B------:R-:W-:-:S05]  /*3220*/  FFMA R13, R142, R145, R13 ;  /* 0x000000918e0d7223 */ /* 0x000fca000000000d */
[----:B------:R-:W-:-:S05]  /*3230*/  F2FP.F16.F32.PACK_AB R13, RZ, R13 ;  /* 0x0000000dff0d723e */ /* 0x000fca00000000ff */
[----:B------:R0:W-:Y:S01]  /*3240*/  @P1 STG.E.U16 desc[UR36][R10.64+0x10], R13 ;  /* 0x0000100d0a001986 */ /* 0x0001e2000c101524 */
[----:B------:R-:W-:Y:S05]  /*3250*/  @!P0 BRA `(.L_x_46) ;  /* 0x0000000000048947 */ /* 0x000fea0003800000 */
[----:B------:R0:W5:Y:S02]  /*3260*/  LDG.E.LTC128B.U16 R22, desc[UR36][R4.64+0x12] ;  /* 0x0000122404167981 */ /* 0x000164000c1e1520 */
.L_x_46:
[----:B------:R-:W-:Y:S05]  /*3270*/  BSYNC B1 ;  /* 0x0000000000017941 */ /* 0x000fea0003800000 */
.L_x_45:
[----:B0----5:R-:W-:Y:S01]  /*3280*/  HADD2.F32 R13, -RZ, R22.H0_H0 ;  /* 0x20000016ff0d7230 */ /* 0x021fe20000004100 */
        /* <DEDUP_REMOVED lines=9> */
.L_x_48:
[----:B------:R-:W-:Y:S05]  /*3320*/  BSYNC B1 ;  /* 0x0000000000017941 */ /* 0x000fea0003800000 */
.L_x_47:
        /* <DEDUP_REMOVED lines=10> */
.L_x_50:
[----:B------:R-:W-:Y:S05]  /*33d0*/  BSYNC B1 ;  /* 0x0000000000017941 */ /* 0x000fea0003800000 */
.L_x_49:
[----:B0----5:R-:W-:Y:S01]  /*33e0*/  HADD2.F32 R13, -RZ, R22.H0_H0 ;  /* 0x20000016ff0d7230 */ /* 0x021fe20000004100 */
        /* <DEDUP_REMOVED lines=8> */
.L_x_52:
[----:B------:R-:W-:Y:S05]  /*3470*/  BSYNC B1 ;  /* 0x0000000000017941 */ /* 0x000fea0003800000 */
.L_x_51:
        /* <DEDUP_REMOVED lines=9> */
.L_x_54:
[----:B------:R-:W-:Y:S05]  /*3510*/  BSYNC B1 ;  /* 0x0000000000017941 */ /* 0x000fea0003800000 */
.L_x_53:
        /* <DEDUP_REMOVED lines=10> */
.L_x_56:
[----:B------:R-:W-:Y:S05]  /*35c0*/  BSYNC B1 ;  /* 0x0000000000017941 */ /* 0x000fea0003800000 */
.L_x_55:
        /* <DEDUP_REMOVED lines=10> */
.L_x_58:
[----:B------:R-:W-:Y:S05]  /*3670*/  BSYNC B1 ;  /* 0x0000000000017941 */ /* 0x000fea0003800000 */
.L_x_57:
        /* <DEDUP_REMOVED lines=9> */
.L_x_60:
[----:B------:R-:W-:Y:S05]  /*3710*/  BSYNC B1 ;  /* 0x0000000000017941 */ /* 0x000fea0003800000 */
.L_x_59:
        /* <DEDUP_REMOVED lines=9> */
.L_x_62:
[----:B------:R-:W-:Y:S05]  /*37b0*/  BSYNC B1 ;  /* 0x0000000000017941 */ /* 0x000fea0003800000 */
.L_x_61:
        /* <DEDUP_REMOVED lines=10> */
.L_x_64:
[----:B------:R-:W-:Y:S05]  /*3860*/  BSYNC B1 ;  /* 0x0000000000017941 */ /* 0x000fea0003800000 */
.L_x_63:
        /* <DEDUP_REMOVED lines=10> */
.L_x_66:
[----:B------:R-:W-:Y:S05]  /*3910*/  BSYNC B1 ;  /* 0x0000000000017941 */ /* 0x000fea0003800000 */
.L_x_65:
        /* <DEDUP_REMOVED lines=9> */
.L_x_68:
[----:B------:R-:W-:Y:S05]  /*39b0*/  BSYNC B1 ;  /* 0x0000000000017941 */ /* 0x000fea0003800000 */
.L_x_67:
        /* <DEDUP_REMOVED lines=9> */
.L_x_70:
[----:B------:R-:W-:Y:S05]  /*3a50*/  BSYNC B1 ;  /* 0x0000000000017941 */ /* 0x000fea0003800000 */
.L_x_69:
        /* <DEDUP_REMOVED lines=10> */
.L_x_72:
[----:B------:R-:W-:Y:S05]  /*3b00*/  BSYNC B1 ;  /* 0x0000000000017941 */ /* 0x000fea0003800000 */
.L_x_71:
        /* <DEDUP_REMOVED lines=10> */
.L_x_74:
[----:B------:R-:W-:Y:S05]  /*3bb0*/  BSYNC B1 ;  /* 0x0000000000017941 */ /* 0x000fea0003800000 */
.L_x_73:
        /* <DEDUP_REMOVED lines=9> */
.L_x_76:
[----:B------:R-:W-:Y:S05]  /*3c50*/  BSYNC B1 ;  /* 0x0000000000017941 */ /* 0x000fea0003800000 */
.L_x_75:
        /* <DEDUP_REMOVED lines=9> */
.L_x_78:
[----:B------:R-:W-:Y:S05]  /*3cf0*/  BSYNC B1 ;  /* 0x0000000000017941 */ /* 0x000fea0003800000 */
.L_x_77:
        /* <DEDUP_REMOVED lines=10> */
.L_x_80:
[----:B------:R-:W-:Y:S05]  /*3da0*/  BSYNC B1 ;  /* 0x0000000000017941 */ /* 0x000fea0003800000 */
.L_x_79:
        /* <DEDUP_REMOVED lines=10> */
.L_x_82:
[----:B------:R-:W-:Y:S05]  /*3e50*/  BSYNC B1 ;  /* 0x0000000000017941 */ /* 0x000fea0003800000 */
.L_x_81:
        /* <DEDUP_REMOVED lines=9> */
.L_x_84:
[----:B------:R-:W-:Y:S05]  /*3ef0*/  BSYNC B1 ;  /* 0x0000000000017941 */ /* 0x000fea0003800000 */
.L_x_83:
        /* <DEDUP_REMOVED lines=9> */
.L_x_86:
[----:B------:R-:W-:Y:S05]  /*3f90*/  BSYNC B1 ;  /* 0x0000000000017941 */ /* 0x000fea0003800000 */
.L_x_85:
        /* <DEDUP_REMOVED lines=10> */
.L_x_88:
[----:B------:R-:W-:Y:S05]  /*4040*/  BSYNC B1 ;  /* 0x0000000000017941 */ /* 0x000fea0003800000 */
.L_x_87:
        /* <DEDUP_REMOVED lines=10> */
.L_x_90:
[----:B------:R-:W-:Y:S05]  /*40f0*/  BSYNC B1 ;  /* 0x0000000000017941 */ /* 0x000fea0003800000 */
.L_x_89:
        /* <DEDUP_REMOVED lines=9> */
.L_x_92:
[----:B------:R-:W-:Y:S05]  /*4190*/  BSYNC B1 ;  /* 0x0000000000017941 */ /* 0x000fea0003800000 */
.L_x_91:
        /* <DEDUP_REMOVED lines=9> */
.L_x_94:
[----:B------:R-:W-:Y:S05]  /*4230*/  BSYNC B1 ;  /* 0x0000000000017941 */ /* 0x000fea0003800000 */
.L_x_93:
        /* <DEDUP_REMOVED lines=10> */
.L_x_96:
[----:B------:R-:W-:Y:S05]  /*42e0*/  BSYNC B1 ;  /* 0x0000000000017941 */ /* 0x000fea0003800000 */
.L_x_95:
        /* <DEDUP_REMOVED lines=10> */
.L_x_98:
[----:B------:R-:W-:Y:S05]  /*4390*/  BSYNC B1 ;  /* 0x0000000000017941 */ /* 0x000fea0003800000 */
.L_x_97:
        /* <DEDUP_REMOVED lines=9> */
.L_x_100:
[----:B------:R-:W-:Y:S05]  /*4430*/  BSYNC B1 ;  /* 0x0000000000017941 */ /* 0x000fea0003800000 */
.L_x_99:
        /* <DEDUP_REMOVED lines=9> */
.L_x_102:
[----:B------:R-:W-:Y:S05]  /*44d0*/  BSYNC B1 ;  /* 0x0000000000017941 */ /* 0x000fea0003800000 */
.L_x_101:
        /* <DEDUP_REMOVED lines=10> */
.L_x_104:
[----:B------:R-:W-:Y:S05]  /*4580*/  BSYNC B1 ;  /* 0x0000000000017941 */ /* 0x000fea0003800000 */
.L_x_103:
        /* <DEDUP_REMOVED lines=10> */
.L_x_106:
[----:B------:R-:W-:Y:S05]  /*4630*/  BSYNC B1 ;  /* 0x0000000000017941 */ /* 0x000fea0003800000 */
.L_x_105:
        /* <DEDUP_REMOVED lines=9> */
.L_x_108:
[----:B------:R-:W-:Y:S05]  /*46d0*/  BSYNC B1 ;  /* 0x0000000000017941 */ /* 0x000fea0003800000 */
.L_x_107:
        /* <DEDUP_REMOVED lines=9> */
.L_x_110:
[----:B------:R-:W-:Y:S05]  /*4770*/  BSYNC B1 ;  /* 0x0000000000017941 */ /* 0x000fea0003800000 */
.L_x_109:
        /* <DEDUP_REMOVED lines=10> */
.L_x_112:
[----:B------:R-:W-:Y:S05]  /*4820*/  BSYNC B1 ;  /* 0x0000000000017941 */ /* 0x000fea0003800000 */
.L_x_111:
        /* <DEDUP_REMOVED lines=10> */
.L_x_114:
[----:B------:R-:W-:Y:S05]  /*48d0*/  BSYNC B1 ;  /* 0x0000000000017941 */ /* 0x000fea0003800000 */
.L_x_113:
        /* <DEDUP_REMOVED lines=9> */
.L_x_116:
[----:B------:R-:W-:Y:S05]  /*4970*/  BSYNC B1 ;  /* 0x0000000000017941 */ /* 0x000fea0003800000 */
.L_x_115:
        /* <DEDUP_REMOVED lines=9> */
.L_x_118:
[----:B------:R-:W-:Y:S05]  /*4a10*/  BSYNC B1 ;  /* 0x0000000000017941 */ /* 0x000fea0003800000 */
.L_x_117:
        /* <DEDUP_REMOVED lines=10> */
.L_x_120:
[----:B------:R-:W-:Y:S05]  /*4ac0*/  BSYNC B1 ;  /* 0x0000000000017941 */ /* 0x000fea0003800000 */
.L_x_119:
        /* <DEDUP_REMOVED lines=10> */
.L_x_122:
[----:B------:R-:W-:Y:S05]  /*4b70*/  BSYNC B1 ;  /* 0x0000000000017941 */ /* 0x000fea0003800000 */
.L_x_121:
        /* <DEDUP_REMOVED lines=9> */
.L_x_124:
[----:B------:R-:W-:Y:S05]  /*4c10*/  BSYNC B1 ;  /* 0x0000000000017941 */ /* 0x000fea0003800000 */
.L_x_123:
        /* <DEDUP_REMOVED lines=9> */
.L_x_126:
[----:B------:R-:W-:Y:S05]  /*4cb0*/  BSYNC B1 ;  /* 0x0000000000017941 */ /* 0x000fea0003800000 */
.L_x_125:
        /* <DEDUP_REMOVED lines=10> */
.L_x_128:
[----:B------:R-:W-:Y:S05]  /*4d60*/  BSYNC B1 ;  /* 0x0000000000017941 */ /* 0x000fea0003800000 */
.L_x_127:
        /* <DEDUP_REMOVED lines=10> */
.L_x_130:
[----:B------:R-:W-:Y:S05]  /*4e10*/  BSYNC B1 ;  /* 0x0000000000017941 */ /* 0x000fea0003800000 */
.L_x_129:
        /* <DEDUP_REMOVED lines=9> */
.L_x_132:
[----:B------:R-:W-:Y:S05]  /*4eb0*/  BSYNC B1 ;  /* 0x0000000000017941 */ /* 0x000fea0003800000 */
.L_x_131:
        /* <DEDUP_REMOVED lines=9> */
.L_x_134:
[----:B------:R-:W-:Y:S05]  /*4f50*/  BSYNC B1 ;  /* 0x0000000000017941 */ /* 0x000fea0003800000 */
.L_x_133:
        /* <DEDUP_REMOVED lines=10> */
.L_x_136:
[----:B------:R-:W-:Y:S05]  /*5000*/  BSYNC B1 ;  /* 0x0000000000017941 */ /* 0x000fea0003800000 */
.L_x_135:
        /* <DEDUP_REMOVED lines=10> */
.L_x_138:
[----:B------:R-:W-:Y:S05]  /*50b0*/  BSYNC B1 ;  /* 0x0000000000017941 */ /* 0x000fea0003800000 */
.L_x_137:
        /* <DEDUP_REMOVED lines=9> */
.L_x_140:
[----:B------:R-:W-:Y:S05]  /*5150*/  BSYNC B1 ;  /* 0x0000000000017941 */ /* 0x000fea0003800000 */
.L_x_139:
        /* <DEDUP_REMOVED lines=9> */
.L_x_142:
[----:B------:R-:W-:Y:S05]  /*51f0*/  BSYNC B1 ;  /* 0x0000000000017941 */ /* 0x000fea0003800000 */
.L_x_141:
        /* <DEDUP_REMOVED lines=10> */
.L_x_144:
[----:B------:R-:W-:Y:S05]  /*52a0*/  BSYNC B1 ;  /* 0x0000000000017941 */ /* 0x000fea0003800000 */
.L_x_143:
        /* <DEDUP_REMOVED lines=10> */
.L_x_146:
[----:B------:R-:W-:Y:S05]  /*5350*/  BSYNC B1 ;  /* 0x0000000000017941 */ /* 0x000fea0003800000 */
.L_x_145:
        /* <DEDUP_REMOVED lines=9> */
.L_x_148:
[----:B------:R-:W-:Y:S05]  /*53f0*/  BSYNC B1 ;  /* 0x0000000000017941 */ /* 0x000fea0003800000 */
.L_x_147:
        /* <DEDUP_REMOVED lines=9> */
.L_x_150:
[----:B------:R-:W-:Y:S05]  /*5490*/  BSYNC B1 ;  /* 0x0000000000017941 */ /* 0x000fea0003800000 */
.L_x_149:
        /* <DEDUP_REMOVED lines=10> */
.L_x_152:
[----:B------:R-:W-:Y:S05]  /*5540*/  BSYNC B1 ;  /* 0x0000000000017941 */ /* 0x000fea0003800000 */
.L_x_151:
        /* <DEDUP_REMOVED lines=10> */
.L_x_154:
[----:B------:R-:W-:Y:S05]  /*55f0*/  BSYNC B1 ;  /* 0x0000000000017941 */ /* 0x000fea0003800000 */
.L_x_153:
        /* <DEDUP_REMOVED lines=9> */
.L_x_156:
[----:B------:R-:W-:Y:S05]  /*5690*/  BSYNC B1 ;  /* 0x0000000000017941 */ /* 0x000fea0003800000 */
.L_x_155:
        /* <DEDUP_REMOVED lines=9> */
.L_x_158:
[----:B------:R-:W-:Y:S05]  /*5730*/  BSYNC B1 ;  /* 0x0000000000017941 */ /* 0x000fea0003800000 */
.L_x_157:
        /* <DEDUP_REMOVED lines=10> */
.L_x_160:
[----:B------:R-:W-:Y:S05]  /*57e0*/  BSYNC B1 ;  /* 0x0000000000017941 */ /* 0x000fea0003800000 */
.L_x_159:
        /* <DEDUP_REMOVED lines=10> */
.L_x_162:
[----:B------:R-:W-:Y:S05]  /*5890*/  BSYNC B1 ;  /* 0x0000000000017941 */ /* 0x000fea0003800000 */
.L_x_161:
        /* <DEDUP_REMOVED lines=9> */
.L_x_164:
[----:B------:R-:W-:Y:S05]  /*5930*/  BSYNC B1 ;  /* 0x0000000000017941 */ /* 0x000fea0003800000 */
.L_x_163:
        /* <DEDUP_REMOVED lines=9> */
.L_x_166:
[----:B------:R-:W-:Y:S05]  /*59d0*/  BSYNC B1 ;  /* 0x0000000000017941 */ /* 0x000fea0003800000 */
.L_x_165:
        /* <DEDUP_REMOVED lines=10> */
.L_x_168:
[----:B------:R-:W-:Y:S05]  /*5a80*/  BSYNC B1 ;  /* 0x0000000000017941 */ /* 0x000fea0003800000 */
.L_x_167:
        /* <DEDUP_REMOVED lines=10> */
.L_x_170:
[----:B------:R-:W-:Y:S05]  /*5b30*/  BSYNC B1 ;  /* 0x0000000000017941 */ /* 0x000fea0003800000 */
.L_x_169:
        /* <DEDUP_REMOVED lines=9> */
.L_x_172:
[----:B------:R-:W-:Y:S05]  /*5bd0*/  BSYNC B1 ;  /* 0x0000000000017941 */ /* 0x000fea0003800000 */
.L_x_171:
        /* <DEDUP_REMOVED lines=9> */
.L_x_174:
[----:B------:R-:W-:Y:S05]  /*5c70*/  BSYNC B1 ;  /* 0x0000000000017941 */ /* 0x000fea0003800000 */
.L_x_173:
        /* <DEDUP_REMOVED lines=10> */
.L_x_176:
[----:B------:R-:W-:Y:S05]  /*5d20*/  BSYNC B1 ;  /* 0x0000000000017941 */ /* 0x000fea0003800000 */
.L_x_175:
        /* <DEDUP_REMOVED lines=10> */
.L_x_178:
[----:B------:R-:W-:Y:S05]  /*5dd0*/  BSYNC B1 ;  /* 0x0000000000017941 */ /* 0x000fea0003800000 */
.L_x_177:
        /* <DEDUP_REMOVED lines=9> */
.L_x_180:
[----:B------:R-:W-:Y:S05]  /*5e70*/  BSYNC B1 ;  /* 0x0000000000017941 */ /* 0x000fea0003800000 */
.L_x_179:
        /* <DEDUP_REMOVED lines=9> */
.L_x_182:
[----:B------:R-:W-:Y:S05]  /*5f10*/  BSYNC B1 ;  /* 0x0000000000017941 */ /* 0x000fea0003800000 */
.L_x_181:
        /* <DEDUP_REMOVED lines=10> */
.L_x_184:
[----:B------:R-:W-:Y:S05]  /*5fc0*/  BSYNC B1 ;  /* 0x0000000000017941 */ /* 0x000fea0003800000 */
.L_x_183:
        /* <DEDUP_REMOVED lines=10> */
.L_x_186:
[----:B------:R-:W-:Y:S05]  /*6070*/  BSYNC B1 ;  /* 0x0000000000017941 */ /* 0x000fea0003800000 */
.L_x_185:
        /* <DEDUP_REMOVED lines=9> */
.L_x_188:
[----:B------:R-:W-:Y:S05]  /*6110*/  BSYNC B1 ;  /* 0x0000000000017941 */ /* 0x000fea0003800000 */
.L_x_187:
        /* <DEDUP_REMOVED lines=9> */
.L_x_190:
[----:B------:R-:W-:Y:S05]  /*61b0*/  BSYNC B1 ;  /* 0x0000000000017941 */ /* 0x000fea0003800000 */
.L_x_189:
        /* <DEDUP_REMOVED lines=10> */
.L_x_192:
[----:B------:R-:W-:Y:S05]  /*6260*/  BSYNC B1 ;  /* 0x0000000000017941 */ /* 0x000fea0003800000 */
.L_x_191:
        /* <DEDUP_REMOVED lines=10> */
.L_x_194:
[----:B------:R-:W-:Y:S05]  /*6310*/  BSYNC B1 ;  /* 0x0000000000017941 */ /* 0x000fea0003800000 */
.L_x_193:
        /* <DEDUP_REMOVED lines=9> */
.L_x_196:
[----:B------:R-:W-:Y:S05]  /*63b0*/  BSYNC B1 ;  /* 0x0000000000017941 */ /* 0x000fea0003800000 */
.L_x_195:
        /* <DEDUP_REMOVED lines=9> */
.L_x_198:
[----:B------:R-:W-:Y:S05]  /*6450*/  BSYNC B1 ;  /* 0x0000000000017941 */ /* 0x000fea0003800000 */
.L_x_197:
        /* <DEDUP_REMOVED lines=10> */
.L_x_200:
[----:B------:R-:W-:Y:S05]  /*6500*/  BSYNC B1 ;  /* 0x0000000000017941 */ /* 0x000fea0003800000 */
.L_x_199:
        /* <DEDUP_REMOVED lines=10> */
.L_x_202:
[----:B------:R-:W-:Y:S05]  /*65b0*/  BSYNC B1 ;  /* 0x0000000000017941 */ /* 0x000fea0003800000 */
.L_x_201:
        /* <DEDUP_REMOVED lines=9> */
.L_x_204:
[----:B------:R-:W-:Y:S05]  /*6650*/  BSYNC B1 ;  /* 0x0000000000017941 */ /* 0x000fea0003800000 */
.L_x_203:
        /* <DEDUP_REMOVED lines=9> */
.L_x_206:
[----:B------:R-:W-:Y:S05]  /*66f0*/  BSYNC B1 ;  /* 0x0000000000017941 */ /* 0x000fea0003800000 */
.L_x_205:
        /* <DEDUP_REMOVED lines=10> */
.L_x_208:
[----:B------:R-:W-:Y:S05]  /*67a0*/  BSYNC B1 ;  /* 0x0000000000017941 */ /* 0x000fea0003800000 */
.L_x_207:
        /* <DEDUP_REMOVED lines=10> */
.L_x_210:
[----:B------:R-:W-:Y:S05]  /*6850*/  BSYNC B1 ;  /* 0x0000000000017941 */ /* 0x000fea0003800000 */
.L_x_209:
        /* <DEDUP_REMOVED lines=9> */
.L_x_212:
[----:B------:R-:W-:Y:S05]  /*68f0*/  BSYNC B1 ;  /* 0x0000000000017941 */ /* 0x000fea0003800000 */
.L_x_211:
        /* <DEDUP_REMOVED lines=9> */
.L_x_214:
[----:B------:R-:W-:Y:S05]  /*6990*/  BSYNC B1 ;  /* 0x0000000000017941 */ /* 0x000fea0003800000 */
.L_x_213:
        /* <DEDUP_REMOVED lines=10> */
.L_x_216:
[----:B------:R-:W-:Y:S05]  /*6a40*/  BSYNC B1 ;  /* 0x0000000000017941 */ /* 0x000fea0003800000 */
.L_x_215:
        /* <DEDUP_REMOVED lines=10> */
.L_x_218:
[----:B------:R-:W-:Y:S05]  /*6af0*/  BSYNC B1 ;  /* 0x0000000000017941 */ /* 0x000fea0003800000 */
.L_x_217:
        /* <DEDUP_REMOVED lines=9> */
.L_x_220:
[----:B------:R-:W-:Y:S05]  /*6b90*/  BSYNC B1 ;  /* 0x0000000000017941 */ /* 0x000fea0003800000 */
.L_x_219:
        /* <DEDUP_REMOVED lines=9> */
.L_x_222:
[----:B------:R-:W-:Y:S05]  /*6c30*/  BSYNC B1 ;  /* 0x0000000000017941 */ /* 0x000fea0003800000 */
.L_x_221:
        /* <DEDUP_REMOVED lines=10> */
.L_x_224:
[----:B------:R-:W-:Y:S05]  /*6ce0*/  BSYNC B1 ;  /* 0x0000000000017941 */ /* 0x000fea0003800000 */
.L_x_223:
        /* <DEDUP_REMOVED lines=10> */
.L_x_226:
[----:B------:R-:W-:Y:S05]  /*6d90*/  BSYNC B1 ;  /* 0x0000000000017941 */ /* 0x000fea0003800000 */
.L_x_225:
        /* <DEDUP_REMOVED lines=9> */
.L_x_228:
[----:B------:R-:W-:Y:S05]  /*6e30*/  BSYNC B1 ;  /* 0x0000000000017941 */ /* 0x000fea0003800000 */
.L_x_227:
        /* <DEDUP_REMOVED lines=9> */
.L_x_230:
[----:B------:R-:W-:Y:S05]  /*6ed0*/  BSYNC B1 ;  /* 0x0000000000017941 */ /* 0x000fea0003800000 */
.L_x_229:
        /* <DEDUP_REMOVED lines=10> */
.L_x_232:
[----:B------:R-:W-:Y:S05]  /*6f80*/  BSYNC B1 ;  /* 0x0000000000017941 */ /* 0x000fea0003800000 */
.L_x_231:
        /* <DEDUP_REMOVED lines=10> */
.L_x_234:
[----:B------:R-:W-:Y:S05]  /*7030*/  BSYNC B1 ;  /* 0x0000000000017941 */ /* 0x000fea0003800000 */
.L_x_233:
        /* <DEDUP_REMOVED lines=9> */
.L_x_236:
[----:B------:R-:W-:Y:S05]  /*70d0*/  BSYNC B1 ;  /* 0x0000000000017941 */ /* 0x000fea0003800000 */
.L_x_235:
        /* <DEDUP_REMOVED lines=9> */
.L_x_238:
[----:B------:R-:W-:Y:S05]  /*7170*/  BSYNC B1 ;  /* 0x0000000000017941 */ /* 0x000fea0003800000 */
.L_x_237:
        /* <DEDUP_REMOVED lines=10> */
.L_x_240:
[----:B------:R-:W-:Y:S05]  /*7220*/  BSYNC B1 ;  /* 0x0000000000017941 */ /* 0x000fea0003800000 */
.L_x_239:
        /* <DEDUP_REMOVED lines=10> */
.L_x_242:
[----:B------:R-:W-:Y:S05]  /*72d0*/  BSYNC B1 ;  /* 0x0000000000017941 */ /* 0x000fea0003800000 */
.L_x_241:
        /* <DEDUP_REMOVED lines=9> */
.L_x_244:
[----:B------:R-:W-:Y:S05]  /*7370*/  BSYNC B1 ;  /* 0x0000000000017941 */ /* 0x000fea0003800000 */
.L_x_243:
        /* <DEDUP_REMOVED lines=9> */
.L_x_246:
[----:B------:R-:W-:Y:S05]  /*7410*/  BSYNC B1 ;  /* 0x0000000000017941 */ /* 0x000fea0003800000 */
.L_x_245:
        /* <DEDUP_REMOVED lines=10> */
.L_x_248:
[----:B------:R-:W-:Y:S05]  /*74c0*/  BSYNC B1 ;  /* 0x0000000000017941 */ /* 0x000fea0003800000 */
.L_x_247:
        /* <DEDUP_REMOVED lines=10> */
.L_x_250:
[----:B------:R-:W-:Y:S05]  /*7570*/  BSYNC B1 ;  /* 0x0000000000017941 */ /* 0x000fea0003800000 */
.L_x_249:
        /* <DEDUP_REMOVED lines=9> */
.L_x_252:
[----:B------:R-:W-:Y:S05]  /*7610*/  BSYNC B1 ;  /* 0x0000000000017941 */ /* 0x000fea0003800000 */
.L_x_251:
        /* <DEDUP_REMOVED lines=9> */
.L_x_254:
[----:B------:R-:W-:Y:S05]  /*76b0*/  BSYNC B1 ;  /* 0x0000000000017941 */ /* 0x000fea0003800000 */
.L_x_253:
        /* <DEDUP_REMOVED lines=10> */
.L_x_256:
[----:B------:R-:W-:Y:S05]  /*7760*/  BSYNC B1 ;  /* 0x0000000000017941 */ /* 0x000fea0003800000 */
.L_x_255:
        /* <DEDUP_REMOVED lines=10> */
.L_x_258:
[----:B------:R-:W-:Y:S05]  /*7810*/  BSYNC B1 ;  /* 0x0000000000017941 */ /* 0x000fea0003800000 */
.L_x_257:
        /* <DEDUP_REMOVED lines=9> */
.L_x_260:
[----:B------:R-:W-:Y:S05]  /*78b0*/  BSYNC B1 ;  /* 0x0000000000017941 */ /* 0x000fea0003800000 */
.L_x_259:
        /* <DEDUP_REMOVED lines=9> */
.L_x_262:
[----:B------:R-:W-:Y:S05]  /*7950*/  BSYNC B1 ;  /* 0x0000000000017941 */ /* 0x000fea0003800000 */
.L_x_261:
        /* <DEDUP_REMOVED lines=10> */
.L_x_264:
[----:B------:R-:W-:Y:S05]  /*7a00*/  BSYNC B1 ;  /* 0x0000000000017941 */ /* 0x000fea0003800000 */
.L_x_263:
        /* <DEDUP_REMOVED lines=10> */
.L_x_266:
[----:B------:R-:W-:Y:S05]  /*7ab0*/  BSYNC B1 ;  /* 0x0000000000017941 */ /* 0x000fea0003800000 */
.L_x_265:
[----:B01--45:R-:W-:Y:S01]  /*7ac0*/  HADD2.F32 R7, -RZ, R22.H0_H0 ;  /* 0x20000016ff077230 */ /* 0x033fe20000004100 */
        /* <DEDUP_REMOVED lines=8> */
.L_x_268:
[----:B------:R-:W-:Y:S05]  /*7b50*/  BSYNC B1 ;  /* 0x0000000000017941 */ /* 0x000fea0003800000 */
.L_x_267:
[----:B-----5:R-:W-:Y:S01]  /*7b60*/  HADD2.F32 R7, -RZ, R22.H0_H0 ;  /* 0x20000016ff077230 */ /* 0x020fe20000004100 */
[----:B------:R-:W-:Y:S01]  /*7b70*/  ISETP.GT.AND P0, PT, R3, 0x8, P0 ;  /* 0x000000080300780c */ /* 0x000fe20000704270 */
[----:B------:R-:W-:Y:S01]  /*7b80*/  @P1 IMAD.MOV.U32 R6, RZ, RZ, R10 ;  /* 0x000000ffff061224 */ /* 0x000fe200078e000a */
[----:B------:R-:W-:Y:S02]  /*7b90*/  BSSY B1, `(.L_x_269) ;  /* 0x0000009000017945 */ /* 0x000fe40003800000 */
[----:B------:R-:W-:-:S04]  /*7ba0*/  FMUL R7, R7, R144 ;  /* 0x0000009007077220 */ /* 0x000fc80000400000 */
[----:B------:R-:W-:-:S05]  /*7bb0*/  FFMA R7, R30, R145, R7 ;  /* 0x000000911e077223 */ /* 0x000fca0000000007 */
[----:B------:R-:W-:-:S04]  /*7bc0*/  F2FP.F16.F32.PACK_AB R7, RZ, R7 ;  /* 0x00000007ff07723e */ /* 0x000fc800000000ff */
[----:B0-----:R-:W-:Y:S01]  /*7bd0*/  PRMT R0, R7, 0x7610, R0 ;  /* 0x0000761007007816 */ /* 0x001fe20000000000 */
[----:B------:R-:W-:-:S05]  /*7be0*/  @P1 IMAD.MOV.U32 R7, RZ, RZ, R11 ;  /* 0x000000ffff071224 */ /* 0x000fca00078e000b */
[----:B------:R0:W-:Y:S01]  /*7bf0*/  @P1 STG.E.U16 desc[UR36][R6.64+0x1d0], R0 ;  /* 0x0001d00006001986 */ /* 0x0001e2000c101524 */
[----:B------:R-:W-:Y:S05]  /*7c00*/  @!P0 BRA `(.L_x_270) ;  /* 0x0000000000048947 */ /* 0x000fea0003800000 */
[----:B------:R4:W5:Y:S02]  /*7c10*/  LDG.E.LTC128B.U16 R22, desc[UR36][R4.64+0x1d2] ;  /* 0x0001d22404167981 */ /* 0x000964000c1e1520 */
.L_x_270:
[----:B------:R-:W-:Y:S05]  /*7c20*/  BSYNC B1 ;  /* 0x0000000000017941 */ /* 0x000fea0003800000 */
.L_x_269:
[----:B------:R-:W-:Y:S05]  /*7c30*/  @!P0 BRA `(.L_x_271) ;  /* 0x0000002800808947 */ /* 0x000fea0003800000 */
[----:B-----5:R-:W-:-:S05]  /*7c40*/  HADD2.F32 R3, -RZ, R22.H0_H0 ;  /* 0x20000016ff037230 */ /* 0x020fca0000004100 */
[----:B0-----:R-:W-:-:S04]  /*7c50*/  FMUL R0, R3, R144 ;  /* 0x0000009003007220 */ /* 0x001fc80000400000 */
[----:B------:R-:W-:-:S05]  /*7c60*/  FFMA R0, R31, R145, R0 ;  /* 0x000000911f007223 */ /* 0x000fca0000000000 */
[----:B------:R-:W-:-:S05]  /*7c70*/  F2FP.F16.F32.PACK_AB R0, RZ, R0 ;  /* 0x00000000ff00723e */ /* 0x000fca00000000ff */
[----:B------:R0:W-:Y:S01]  /*7c80*/  STG.E.U16 desc[UR36][R10.64+0x1d2], R0 ;  /* 0x0001d2000a007986 */ /* 0x0001e2000c101524 */
[----:B------:R-:W-:Y:S05]  /*7c90*/  BRA `(.L_x_271) ;  /* 0x0000002800687947 */ /* 0x000fea0003800000 */
.L_x_34:
[----:B------:R-:W-:Y:S01]  /*7ca0*/  ULDC.64 UR4, c[0x0][0x5c0] ;  /* 0x0001700000047ab9 */ /* 0x000fe20000000a00 */
[----:B------:R-:W-:Y:S01]  /*7cb0*/  ISETP.GT.AND P3, PT, R0, 0x1, PT ;  /* 0x000000010000780c */ /* 0x000fe20003f64270 */
[-C--:B------:R-:W-:Y:S01]  /*7cc0*/  FMUL R136, R136, R145.reuse ;  /* 0x0000009188887220 */ /* 0x080fe20000400000 */
[----:B------:R-:W-:Y:S01]  /*7cd0*/  LEA R8, P0, R6, UR4, 0x1 ;  /* 0x0000000406087c11 */ /* 0x000fe2000f8008ff */
[-C--:B------:R-:W-:Y:S01]  /*7ce0*/  FMUL R137, R137, R145.reuse ;  /* 0x0000009189897220 */ /* 0x080fe20000400000 */
[----:B------:R-:W-:Y:S01]  /*7cf0*/  SHF.L.U64.HI R5, R4, 0x4, R5 ;  /* 0x0000000404057819 */ /* 0x000fe20000010205 */
[-C--:B------:R-:W-:Y:S01]  /*7d00*/  FMUL R138, R138, R145.reuse ;  /* 0x000000918a8a7220 */ /* 0x080fe20000400000 */
[----:B------:R-:W-:Y:S01]  /*7d10*/  LEA.HI.X R9, R6, UR5, R9, 0x1, P0 ;  /* 0x0000000506097c11 */ /* 0x000fe200080f0c09 */
[-C--:B------:R-:W-:Y:S01]  /*7d20*/  FMUL R139, R139, R145.reuse ;  /* 0x000000918b8b7220 */ /* 0x080fe20000400000 */
[----:B------:R-:W-:Y:S01]  /*7d30*/  ISETP.GT.AND P0, PT, R3, RZ, P3 ;  /* 0x000000ff0300720c */ /* 0x000fe20001f04270 */
[-C--:B------:R-:W-:Y:S01]  /*7d40*/  FMUL R140, R140, R145.reuse ;  /* 0x000000918c8c7220 */ /* 0x080fe20000400000 */
[----:B------:R-:W-:Y:S01]  /*7d50*/  F2FP.F16.F32.PACK_AB R136, RZ, R136 ;  /* 0x00000088ff88723e */ /* 0x000fe200000000ff */
[----:B------:R-:W-:Y:S01]  /*7d60*/  FMUL R141, R141, R145 ;  /* 0x000000918d8d7220 */ /* 0x000fe20000400000 */
[----:B------:R-:W-:Y:S01]  /*7d70*/  F2FP.F16.F32.PACK_AB R137, RZ, R137 ;  /* 0x00000089ff89723e */ /* 0x000fe200000000ff */
[-C--:B------:R-:W-:Y:S01]  /*7d80*/  FMUL R142, R142, R145.reuse ;  /* 0x000000918e8e7220 */ /* 0x080fe20000400000 */
[----:B------:R-:W-:Y:S01]  /*7d90*/  LEA R4, P4, R4, R8, 0x4 ;  /* 0x0000000804047211 */ /* 0x000fe200078820ff */
[----:B------:R-:W-:Y:S01]  /*7da0*/  @P2 STG.E.U16 desc[UR36][R8.64], R136 ;  /* 0x0000008808002986 */ /* 0x000fe2000c101524 */
[----:B------:R-:W-:Y:S01]  /*7db0*/  ISETP.GT.AND P2, PT, R0, 0x8, PT ;  /* 0x000000080000780c */ /* 0x000fe20003f44270 */
[-C--:B------:R-:W-:Y:S01]  /*7dc0*/  FMUL R143, R143, R145.reuse ;  /* 0x000000918f8f7220 */ /* 0x080fe20000400000 */
[----:B------:R-:W-:Y:S01]  /*7dd0*/  ISETP.GT.AND P1, PT, R3, 0x8, P1 ;  /* 0x000000080300780c */ /* 0x000fe20000f24270 */
[--C-:B------:R-:W-:Y:S01]  /*7de0*/  IMAD.X R5, R5, 0x1, R9.reuse, P4 ;  /* 0x0000000105057824 */ /* 0x100fe200020e0609 */
[C---:B------:R-:W-:Y:S01]  /*7df0*/  ISETP.GT.AND P5, PT, R3.reuse, RZ, P2 ;  /* 0x000000ff0300720c */ /* 0x040fe200017a4270 */
[--C-:B------:R-:W-:Y:S01]  /*7e00*/  @P0 IMAD.MOV.U32 R6, RZ, RZ, R8.reuse ;  /* 0x000000ffff060224 */ /* 0x100fe200078e0008 */
[----:B------:R-:W-:Y:S01]  /*7e10*/  ISETP.GT.AND P3, PT, R3, 0x8, P3 ;  /* 0x000000080300780c */ /* 0x000fe20001f64270 */
[--C-:B------:R-:W-:Y:S01]  /*7e20*/  @P0 IMAD.MOV.U32 R7, RZ, RZ, R9.reuse ;  /* 0x000000ffff070224 */ /* 0x100fe200078e0009 */
[----:B------:R-:W-:Y:S01]  /*7e30*/  F2FP.F16.F32.PACK_AB R138, RZ, R138 ;  /* 0x0000008aff8a723e */ /* 0x000fe200000000ff */
[----:B------:R-:W-:Y:S01]  /*7e40*/  FMUL R128, R128, R145 ;  /* 0x0000009180807220 */ /* 0x000fe20000400000 */
[----:B------:R-:W-:Y:S01]  /*7e50*/  F2FP.F16.F32.PACK_AB R139, RZ, R139 ;  /* 0x0000008bff8b723e */ /* 0x000fe200000000ff */
[-C--:B------:R-:W-:Y:S01]  /*7e60*/  FMUL R129, R129, R145.reuse ;  /* 0x0000009181817220 */ /* 0x080fe20000400000 */
[----:B------:R0:W-:Y:S01]  /*7e70*/  @P0 STG.E.U16 desc[UR36][R6.64+0x2], R137 ;  /* 0x0000028906000986 */ /* 0x0001e2000c101524 */
[----:B------:R-:W-:Y:S01]  /*7e80*/  ISETP.GT.AND P0, PT, R0, 0x9, PT ;  /* 0x000000090000780c */ /* 0x000fe20003f04270 */
[-C--:B------:R-:W-:Y:S01]  /*7e90*/  FMUL R130, R130, R145.reuse ;  /* 0x0000009182827220 */ /* 0x080fe20000400000 */
[----:B------:R-:W-:Y:S01]  /*7ea0*/  F2FP.F16.F32.PACK_AB R140, RZ, R140 ;  /* 0x0000008cff8c723e */ /* 0x000fe200000000ff */
[----:B------:R-:W-:Y:S01]  /*7eb0*/  @P1 STG.E.U16 desc[UR36][R4.64], R138 ;  /* 0x0000008a04001986 */ /* 0x000fe2000c101524 */
[----:B------:R-:W-:Y:S01]  /*7ec0*/  ISETP.GT.AND P4, PT, R3, RZ, P0 ;  /* 0x000000ff0300720c */ /* 0x000fe20000784270 */
[----:B------:R-:W-:Y:S01]  /*7ed0*/  FMUL R131, R131, R145 ;  /* 0x0000009183837220 */ /* 0x000fe20000400000 */
[----:B------:R-:W-:Y:S01]  /*7ee0*/  ISETP.GT.AND P1, PT, R0, 0x10, PT ;  /* 0x000000100000780c */ /* 0x000fe20003f24270 */
[----:B------:R-:W-:Y:S01]  /*7ef0*/  @P3 STG.E.U16 desc[UR36][R4.64+0x2], R139 ;  /* 0x0000028b04003986 */ /* 0x000fe2000c101524 */
[----:B------:R-:W-:Y:S01]  /*7f00*/  F2FP.F16.F32.PACK_AB R141, RZ, R141 ;  /* 0x0000008dff8d723e */ /* 0x000fe200000000ff */
[-C--:B------:R-:W-:Y:S01]  /*7f10*/  FMUL R132, R132, R145.reuse ;  /* 0x0000009184847220 */ /* 0x080fe20000400000 */
[C---:B------:R-:W-:Y:S01]  /*7f20*/  ISETP.GT.AND P2, PT, R3.reuse, 0x8, P2 ;  /* 0x000000080300780c */ /* 0x040fe20001744270 */
[--C-:B0-----:R-:W-:Y:S01]  /*7f30*/  @P5 IMAD.MOV.U32 R6, RZ, RZ, R8.reuse ;  /* 0x000000ffff065224 */ /* 0x101fe200078e0008 */
[----:B------:R-:W-:Y:S01]  /*7f40*/  ISETP.GT.AND P3, PT, R3, 0x8, P0 ;  /* 0x000000080300780c */ /* 0x000fe20000764270 */
[--C-:B------:R-:W-:Y:S01]  /*7f50*/  @P5 IMAD.MOV.U32 R7, RZ, RZ, R9.reuse ;  /* 0x000000ffff075224 */ /* 0x100fe200078e0009 */
[----:B------:R-:W-:Y:S01]  /*7f60*/  ISETP.GT.AND P0, PT, R0, 0x11, PT ;  /* 0x000000110000780c */ /* 0x000fe20003f04270 */
[-C--:B------:R-:W-:Y:S01]  /*7f70*/  FMUL R133, R133, R145.reuse ;  /* 0x0000009185857220 */ /* 0x080fe20000400000 */
[----:B------:R-:W-:Y:S01]  /*7f80*/  F2FP.F16.F32.PACK_AB R142, RZ, R142 ;  /* 0x0000008eff8e723e */ /* 0x000fe200000000ff */
[-C--:B------:R-:W-:Y:S01]  /*7f90*/  FMUL R134, R134, R145.reuse ;  /* 0x0000009186867220 */ /* 0x080fe20000400000 */
[----:B------:R0:W-:Y:S01]  /*7fa0*/  @P5 STG.E.U16 desc[UR36][R6.64+0x10], R140 ;  /* 0x0000108c06005986 */ /* 0x0001e2000c101524 */
[----:B------:R-:W-:Y:S01]  /*7fb0*/  ISETP.GT.AND P5, PT, R3, RZ, P1 ;  /* 0x000000ff0300720c */ /* 0x000fe20000fa4270 */
[----:B------:R-:W-:Y:S01]  /*7fc0*/  FMUL R135, R135, R145 ;  /* 0x0000009187877220 */ /* 0x000fe20000400000 */
[----:B------:R-:W-:Y:S01]  /*7fd0*/  F2FP.F16.F32.PACK_AB R143, RZ, R143 ;  /* 0x0000008fff8f723e */ /* 0x000fe200000000ff */
[-C--:B------:R-:W-:Y:S01]  /*7fe0*/  FMUL R120, R120, R145.reuse ;  /* 0x0000009178787220 */ /* 0x080fe20000400000 */
[----:B------:R-:W-:Y:S01]  /*7ff0*/  F2FP.F16.F32.PACK_AB R128, RZ, R128 ;  /* 0x00000080ff80723e */ /* 0x000fe200000000ff */
[----:B------:R-:W-:Y:S01]  /*8000*/  FMUL R121, R121, R145 ;  /* 0x0000009179797220 */ /* 0x000fe20000400000 */
[----:B------:R-:W-:Y:S01]  /*8010*/  F2FP.F16.F32.PACK_AB R129, RZ, R129 ;  /* 0x00000081ff81723e */ /* 0x000fe200000000ff */
[-C--:B------:R-:W-:Y:S01]  /*8020*/  FMUL R122, R122, R145.reuse ;  /* 0x000000917a7a7220 */ /* 0x080fe20000400000 */
[----:B------:R-:W-:Y:S01]  /*8030*/  ISETP.GT.AND P1, PT, R3, 0x8, P1 ;  /* 0x000000080300780c */ /* 0x000fe20000f24270 */
[----:B------:R-:W-:Y:S01]  /*8040*/  FMUL R123, R123, R145 ;  /* 0x000000917b7b7220 */ /* 0x000fe20000400000 */
[----:B------:R-:W-:Y:S01]  /*8050*/  F2FP.F16.F32.PACK_AB R130, RZ, R130 ;  /* 0x00000082ff82723e */ /* 0x000fe200000000ff */
[--C-:B0-----:R-:W-:Y:S01]  /*8060*/  @P4 IMAD.MOV.U32 R6, RZ, RZ, R8.reuse ;  /* 0x000000ffff064224 */ /* 0x101fe200078e0008 */
[----:B------:R-:W-:Y:S01]  /*8070*/  F2FP.F16.F32.PACK_AB R131, RZ, R131 ;  /* 0x00000083ff83723e */ /* 0x000fe200000000ff */
[--C-:B------:R-:W-:Y:S01]  /*8080*/  @P4 IMAD.MOV.U32 R7, RZ, RZ, R9.reuse ;  /* 0x000000ffff074224 */ /* 0x100fe200078e0009 */
[----:B------:R-:W-:Y:S01]  /*8090*/  F2FP.F16.F32.PACK_AB R132, RZ, R132 ;  /* 0x00000084ff84723e */ /* 0x000fe200000000ff */
[----:B------:R-:W-:Y:S01]  /*80a0*/  FMUL R124, R124, R145 ;  /* 0x000000917c7c7220 */ /* 0x000fe20000400000 */
[----:B------:R-:W-:Y:S01]  /*80b0*/  F2FP.F16.F32.PACK_AB R133, RZ, R133 ;  /* 0x00000085ff85723e */ /* 0x000fe200000000ff */
[-C--:B------:R-:W-:Y:S01]  /*80c0*/  FMUL R125, R125, R145.reuse ;  /* 0x000000917d7d7220 */ /* 0x080fe20000400000 */
[----:B------:R0:W-:Y:S01]  /*80d0*/  @P4 STG.E.U16 desc[UR36][R6.64+0x12], R141 ;  /* 0x0000128d06004986 */ /* 0x0001e2000c101524 */
[----:B------:R-:W-:Y:S01]  /*80e0*/  ISETP.GT.AND P4, PT, R3, RZ, P0 ;  /* 0x000000ff0300720c */ /* 0x000fe20000784270 */
[-C--:B------:R-:W-:Y:S01]  /*80f0*/  FMUL R126, R126, R145.reuse ;  /* 0x000000917e7e7220 */ /* 0x080fe20000400000 */
[----:B------:R-:W-:Y:S01]  /*8100*/  F2FP.F16.F32.PACK_AB R134, RZ, R134 ;  /* 0x00000086ff86723e */ /* 0x000fe200000000ff */
[----:B------:R-:W-:Y:S01]  /*8110*/  @P2 STG.E.U16 desc[UR36][R4.64+0x10], R142 ;  /* 0x0000108e04002986 */ /* 0x000fe2000c101524 */
[----:B------:R-:W-:Y:S01]  /*8120*/  ISETP.GT.AND P2, PT, R0, 0x18, PT ;  /* 0x000000180000780c */ /* 0x000fe20003f44270 */
[----:B------:R-:W-:Y:S01]  /*8130*/  FMUL R127, R127, R145 ;  /* 0x000000917f7f7220 */ /* 0x000fe20000400000 */
[----:B------:R-:W-:Y:S01]  /*8140*/  F2FP.F16.F32.PACK_AB R135, RZ, R135 ;  /* 0x00000087ff87723e */ /* 0x000fe200000000ff */
[----:B------:R-:W-:Y:S01]  /*8150*/  @P3 STG.E.U16 desc[UR36][R4.64+0x12], R143 ;  /* 0x0000128f04003986 */ /* 0x000fe2000c101524 */
[----:B------:R-:W-:Y:S01]  /*8160*/  ISETP.GT.AND P3, PT, R3, 0x8, P0 ;  /* 0x000000080300780c */ /* 0x000fe20000764270 */
[----:B------:R-:W-:Y:S01]  /*8170*/  FMUL R112, R112, R145 ;  /* 0x0000009170707220 */ /* 0x000fe20000400000 */
[----:B------:R-:W-:Y:S01]  /*8180*/  ISETP.GT.AND P0, PT, R0, 0x19, PT ;  /* 0x000000190000780c */ /* 0x000fe20003f04270 */
[--C-:B0-----:R-:W-:Y:S01]  /*8190*/  @P5 IMAD.MOV.U32 R6, RZ, RZ, R8.reuse ;  /* 0x000000ffff065224 */ /* 0x101fe200078e0008 */
[----:B------:R-:W-:Y:S01]  /*81a0*/  F2FP.F16.F32.PACK_AB R120, RZ, R120 ;  /* 0x00000078ff78723e */ /* 0x000fe200000000ff */
[--C-:B------:R-:W-:Y:S01]  /*81b0*/  @P5 IMAD.MOV.U32 R7, RZ, RZ, R9.reuse ;  /* 0x000000ffff075224 */ /* 0x100fe200078e0009 */
[----:B------:R-:W-:Y:S01]  /*81c0*/  F2FP.F16.F32.PACK_AB R121, RZ, R121 ;  /* 0x00000079ff79723e */ /* 0x000fe200000000ff */
        /* <DEDUP_REMOVED lines=12> */
[----:B------:R-:W-:Y:S01]  /*8290*/  F2FP.F16.F32.PACK_AB R126, RZ, R126 ;  /* 0x0000007eff7e723e */ /* 0x000fe200000000ff */
[----:B------:R-:W-:Y:S01]  /*82a0*/  FMUL R119, R119, R145 ;  /* 0x0000009177777220 */ /* 0x000fe20000400000 */
[----:B------:R-:W-:Y:S01]  /*82b0*/  F2FP.F16.F32.PACK_AB R127, RZ, R127 ;  /* 0x0000007fff7f723e */ /* 0x000fe200000000ff */
        /* <DEDUP_REMOVED lines=8> */
[C---:B------:R-:W-:Y:S01]  /*8340*/  ISETP.GT.AND P4, PT, R3.reuse, RZ, P0 ;  /* 0x000000ff0300720c */ /* 0x040fe20000784270 */
[----:B------:R-:W-:Y:S01]  /*8350*/  FMUL R106, R106, R145 ;  /* 0x000000916a6a7220 */ /* 0x000fe20000400000 */
[----:B------:R-:W-:Y:S01]  /*8360*/  F2FP.F16.F32.PACK_AB R115, RZ, R115 ;  /* 0x00000073ff73723e */ /* 0x000fe200000000ff */
[----:B------:R-:W-:Y:S01]  /*8370*/  @P1 STG.E.U16 desc[UR36][R4.64+0x20], R130 ;  /* 0x0000208204001986 */ /* 0x000fe2000c101524 */
[----:B------:R-:W-:Y:S01]  /*8380*/  ISETP.GT.AND P1, PT, R3, 0x8, P2 ;  /* 0x000000080300780c */ /* 0x000fe20001724270 */
[-C--:B------:R-:W-:Y:S01]  /*8390*/  FMUL R107, R107, R145.reuse ;  /* 0x000000916b6b7220 */ /* 0x080fe20000400000 */
[----:B------:R-:W-:Y:S01]  /*83a0*/  ISETP.GT.AND P2, PT, R0, 0x20, PT ;  /* 0x000000200000780c */ /* 0x000fe20003f44270 */
        /* <DEDUP_REMOVED lines=251> */
[----:B0-----:R-:W-:Y:S01]  /*9360*/  @P4 IMAD.MOV.U32 R6, RZ, RZ, R8 ;  /* 0x000000ffff064224 */ /* 0x001fe200078e0008 */
[----:B------:R-:W-:Y:S01]  /*9370*/  F2FP.F16.F32.PACK_AB R36, RZ, R36 ;  /* 0x00000024ff24723e */ /* 0x000fe200000000ff */
[----:B------:R-:W-:Y:S01]  /*9380*/  @P4 IMAD.MOV.U32 R7, RZ, RZ, R9 ;  /* 0x000000ffff074224 */ /* 0x000fe200078e0009 */
        /* <DEDUP_REMOVED lines=10> */
[----:B------:R-:W-:Y:S01]  /*9430*/  FMUL R31, R31, R145 ;  /* 0x000000911f1f7220 */ /* 0x000fe20000400000 */
[----:B------:R-:W-:Y:S01]  /*9440*/  ISETP.GT.AND P2, PT, R0, 0x58, PT ;  /* 0x000000580000780c */ /* 0x000fe20003f44270 */
[----:B------:R-:W-:Y:S01]  /*9450*/  @P3 STG.E.U16 desc[UR36][R4.64+0x92], R111 ;  /* 0x0000926f04003986 */ /* 0x000fe2000c101524 */
[----:B------:R-:W-:-:S02]  /*9460*/  ISETP.GT.AND P3, PT, R3, 0x8, P0 ;  /* 0x000000080300780c */ /* 0x000fc40000764270 */
[----:B------:R-:W-:Y:S01]  /*9470*/  ISETP.GT.AND P0, PT, R0, 0x59, PT ;  /* 0x000000590000780c */ /* 0x000fe20003f04270 */
[----:B0-----:R-:W-:Y:S01]  /*9480*/  @P5 IMAD.MOV.U32 R6, RZ, RZ, R8 ;  /* 0x000000ffff065224 */ /* 0x001fe200078e0008 */
[----:B------:R-:W-:Y:S01]  /*9490*/  F2FP.F16.F32.PACK_AB R24, RZ, R24 ;  /* 0x00000018ff18723e */ /* 0x000fe200000000ff */
[----:B------:R-:W-:Y:S01]  /*94a0*/  @P5 IMAD.MOV.U32 R7, RZ, RZ, R9 ;  /* 0x000000ffff075224 */ /* 0x000fe200078e0009 */
[----:B------:R-:W-:Y:S02]  /*94b0*/  F2FP.F16.F32.PACK_AB R25, RZ, R25 ;  /* 0x00000019ff19723e */ /* 0x000fe400000000ff */
[----:B------:R-:W-:Y:S02]  /*94c0*/  F2FP.F16.F32.PACK_AB R26, RZ, R26 ;  /* 0x0000001aff1a723e */ /* 0x000fe400000000ff */
[----:B------:R0:W-:Y:S01]  /*94d0*/  @P5 STG.E.U16 desc[UR36][R6.64+0xa0], R96 ;  /* 0x0000a06006005986 */ /* 0x0001e2000c101524 */
[----:B------:R-:W-:Y:S02]  /*94e0*/  ISETP.GT.AND P5, PT, R3, RZ, P2 ;  /* 0x000000ff0300720c */ /* 0x000fe400017a4270 */
[----:B------:R-:W-:-:S02]  /*94f0*/  F2FP.F16.F32.PACK_AB R27, RZ, R27 ;  /* 0x0000001bff1b723e */ /* 0x000fc400000000ff */
[----:B------:R-:W-:Y:S02]  /*9500*/  F2FP.F16.F32.PACK_AB R28, RZ, R28 ;  /* 0x0000001cff1c723e */ /* 0x000fe400000000ff */
[----:B------:R-:W-:Y:S02]  /*9510*/  F2FP.F16.F32.PACK_AB R29, RZ, R29 ;  /* 0x0000001dff1d723e */ /* 0x000fe400000000ff */
[----:B------:R-:W-:Y:S02]  /*9520*/  F2FP.F16.F32.PACK_AB R30, RZ, R30 ;  /* 0x0000001eff1e723e */ /* 0x000fe400000000ff */
[----:B------:R-:W-:Y:S01]  /*9530*/  F2FP.F16.F32.PACK_AB R31, RZ, R31 ;  /* 0x0000001fff1f723e */ /* 0x000fe200000000ff */
[----:B0-----:R-:W-:Y:S02]  /*9540*/  @P4 IMAD.MOV.U32 R6, RZ, RZ, R8 ;  /* 0x000000ffff064224 */ /* 0x001fe400078e0008 */
[----:B------:R-:W-:-:S05]  /*9550*/  @P4 IMAD.MOV.U32 R7, RZ, RZ, R9 ;  /* 0x000000ffff074224 */ /* 0x000fca00078e0009 */
[----:B------:R0:W-:Y:S01]  /*9560*/  @P4 STG.E.U16 desc[UR36][R6.64+0xa2], R97 ;  /* 0x0000a26106004986 */ /* 0x0001e2000c101524 */
[----:B------:R-:W-:-:S03]  /*9570*/  ISETP.GT.AND P4, PT, R3, RZ, P0 ;  /* 0x000000ff0300720c */ /* 0x000fc60000784270 */
[----:B------:R-:W-:Y:S01]  /*9580*/  @P1 STG.E.U16 desc[UR36][R4.64+0xa0], R98 ;  /* 0x0000a06204001986 */ /* 0x000fe2000c101524 */
[C---:B------:R-:W-:Y:S02]  /*9590*/  ISETP.GT.AND P1, PT, R3.reuse, 0x8, P2 ;  /* 0x000000080300780c */ /* 0x040fe40001724270 */
[C---:B------:R-:W-:Y:S01]  /*95a0*/  ISETP.GT.AND P2, PT, R0.reuse, 0x60, PT ;  /* 0x000000600000780c */ /* 0x040fe20003f44270 */
[----:B------:R-:W-:Y:S01]  /*95b0*/  @P3 STG.E.U16 desc[UR36][R4.64+0xa2], R99 ;  /* 0x0000a26304003986 */ /* 0x000fe2000c101524 */
[----:B------:R-:W-:Y:S02]  /*95c0*/  ISETP.GT.AND P3, PT, R3, 0x8, P0 ;  /* 0x000000080300780c */ /* 0x000fe40000764270 */
[----:B------:R-:W-:Y:S01]  /*95d0*/  ISETP.GT.AND P0, PT, R0, 0x61, PT ;  /* 0x000000610000780c */ /* 0x000fe20003f04270 */
[----:B0-----:R-:W-:Y:S02]  /*95e0*/  @P5 IMAD.MOV.U32 R6, RZ, RZ, R8 ;  /* 0x000000ffff065224 */ /* 0x001fe400078e0008 */
[----:B------:R-:W-:-:S05]  /*95f0*/  @P5 IMAD.MOV.U32 R7, RZ, RZ, R9 ;  /* 0x000000ffff075224 */ /* 0x000fca00078e0009 */
[----:B------:R0:W-:Y:S01]  /*9600*/  @P5 STG.E.U16 desc[UR36][R6.64+0xb0], R100 ;  /* 0x0000b06406005986 */ /* 0x0001e2000c101524 */
[----:B------:R-:W-:Y:S01]  /*9610*/  ISETP.GT.AND P5, PT, R3, RZ, P2 ;  /* 0x000000ff0300720c */ /* 0x000fe200017a4270 */
        /* <DEDUP_REMOVED lines=181> */
[C---:B------:R-:W-:Y:S02]  /*a170*/  ISETP.GT.AND P5, PT, R3.reuse, RZ, P2 ;  /* 0x000000ff0300720c */ /* 0x040fe400017a4270 */
[----:B------:R-:W-:Y:S01]  /*a180*/  ISETP.GT.AND P2, PT, R3, 0x8, P2 ;  /* 0x000000080300780c */ /* 0x000fe20001744270 */
[----:B0-----:R-:W-:Y:S02]  /*a190*/  @P4 IMAD.MOV.U32 R6, RZ, RZ, R8 ;  /* 0x000000ffff064224 */ /* 0x001fe400078e0008 */
[----:B------:R-:W-:-:S05]  /*a1a0*/  @P4 IMAD.MOV.U32 R7, RZ, RZ, R9 ;  /* 0x000000ffff074224 */ /* 0x000fca00078e0009 */
[----:B------:R0:W-:Y:S01]  /*a1b0*/  @P4 STG.E.U16 desc[UR36][R6.64+0x182], R41 ;  /* 0x0001822906004986 */ /* 0x0001e2000c101524 */
[C---:B------:R-:W-:Y:S02]  /*a1c0*/  ISETP.GT.AND P4, PT, R3.reuse, RZ, P0 ;  /* 0x000000ff0300720c */ /* 0x040fe40000784270 */
[----:B------:R-:W-:Y:S01]  /*a1d0*/  ISETP.GT.AND P0, PT, R3, 0x8, P0 ;  /* 0x000000080300780c */ /* 0x000fe20000704270 */
[----:B------:R-:W-:Y:S01]  /*a1e0*/  @P1 STG.E.U16 desc[UR36][R4.64+0x180], R42 ;  /* 0x0001802a04001986 */ /* 0x000fe2000c101524 */
[----:B------:R-:W-:-:S03]  /*a1f0*/  ISETP.GT.AND P1, PT, R0, 0xd1, PT ;  /* 0x000000d10000780c */ /* 0x000fc60003f24270 */
[----:B------:R-:W-:Y:S01]  /*a200*/  @P3 STG.E.U16 desc[UR36][R4.64+0x182], R43 ;  /* 0x0001822b04003986 */ /* 0x000fe2000c101524 */
        /* <DEDUP_REMOVED lines=9> */
[----:B------:R-:W-:Y:S04]  /*a2a0*/  @P2 STG.E.U16 desc[UR36][R4.64+0x190], R46 ;  /* 0x0001902e04002986 */ /* 0x000fe8000c101524 */
[----:B------:R-:W-:Y:S01]  /*a2b0*/  @P0 STG.E.U16 desc[UR36][R4.64+0x192], R47 ;  /* 0x0001922f04000986 */ /* 0x000fe2000c101524 */
[----:B------:R-:W-:Y:S01]  /*a2c0*/  ISETP.GT.AND P0, PT, R3, 0x8, P3 ;  /* 0x000000080300780c */ /* 0x000fe20001f04270 */
[----:B0-----:R-:W-:Y:S02]  /*a2d0*/  @P5 IMAD.MOV.U32 R6, RZ, RZ, R8 ;  /* 0x000000ffff065224 */ /* 0x001fe400078e0008 */
[----:B------:R-:W-:-:S05]  /*a2e0*/  @P5 IMAD.MOV.U32 R7, RZ, RZ, R9 ;  /* 0x000000ffff075224 */ /* 0x000fca00078e0009 */
[----:B------:R0:W-:Y:S01]  /*a2f0*/  @P5 STG.E.U16 desc[UR36][R6.64+0x1a0], R32 ;  /* 0x0001a02006005986 */ /* 0x0001e2000c101524 */
[----:B------:R-:W-:Y:S02]  /*a300*/  ISETP.GT.AND P5, PT, R3, 0x8, P1 ;  /* 0x000000080300780c */ /* 0x000fe40000fa4270 */
[----:B------:R-:W-:-:S04]  /*a310*/  ISETP.GT.AND P1, PT, R0, 0xd9, PT ;  /* 0x000000d90000780c */ /* 0x000fc80003f24270 */
[----:B------:R-:W-:Y:S01]  /*a320*/  ISETP.GT.AND P3, PT, R3, RZ, P1 ;  /* 0x000000ff0300720c */ /* 0x000fe20000f64270 */
[----:B0-----:R-:W-:Y:S02]  /*a330*/  @P4 IMAD.MOV.U32 R6, RZ, RZ, R8 ;  /* 0x000000ffff064224 */ /* 0x001fe400078e0008 */
[----:B------:R-:W-:-:S05]  /*a340*/  @P4 IMAD.MOV.U32 R7, RZ, RZ, R9 ;  /* 0x000000ffff074224 */ /* 0x000fca00078e0009 */
[----:B------:R0:W-:Y:S01]  /*a350*/  @P4 STG.E.U16 desc[UR36][R6.64+0x1a2], R33 ;  /* 0x0001a22106004986 */ /* 0x0001e2000c101524 */
[----:B------:R-:W-:-:S03]  /*a360*/  ISETP.GT.AND P4, PT, R0, 0xd8, PT ;  /* 0x000000d80000780c */ /* 0x000fc60003f84270 */
[----:B------:R-:W-:Y:S01]  /*a370*/  @P0 STG.E.U16 desc[UR36][R4.64+0x1a0], R34 ;  /* 0x0001a02204000986 */ /* 0x000fe2000c101524 */
[C---:B------:R-:W-:Y:S02]  /*a380*/  ISETP.GT.AND P2, PT, R3.reuse, RZ, P4 ;  /* 0x000000ff0300720c */ /* 0x040fe40002744270 */
[C---:B------:R-:W-:Y:S01]  /*a390*/  ISETP.GT.AND P4, PT, R3.reuse, 0x8, P4 ;  /* 0x000000080300780c */ /* 0x040fe20002784270 */
[----:B------:R-:W-:Y:S01]  /*a3a0*/  @P5 STG.E.U16 desc[UR36][R4.64+0x1a2], R35 ;  /* 0x0001a22304005986 */ /* 0x000fe2000c101524 */
[----:B------:R-:W-:Y:S02]  /*a3b0*/  ISETP.GT.AND P5, PT, R3, 0x8, P1 ;  /* 0x000000080300780c */ /* 0x000fe40000fa4270 */
[C---:B------:R-:W-:Y:S02]  /*a3c0*/  ISETP.GT.AND P0, PT, R0.reuse, 0xe1, PT ;  /* 0x000000e10000780c */ /* 0x040fe40003f04270 */
[----:B------:R-:W-:-:S05]  /*a3d0*/  ISETP.GT.AND P1, PT, R0, 0xe9, PT ;  /* 0x000000e90000780c */ /* 0x000fca0003f24270 */
[----:B0-----:R-:W-:Y:S02]  /*a3e0*/  @P2 IMAD.MOV.U32 R6, RZ, RZ, R8 ;  /* 0x000000ffff062224 */ /* 0x001fe400078e0008 */
[----:B------:R-:W-:-:S05]  /*a3f0*/  @P2 IMAD.MOV.U32 R7, RZ, RZ, R9 ;  /* 0x000000ffff072224 */ /* 0x000fca00078e0009 */
[----:B------:R0:W-:Y:S01]  /*a400*/  @P2 STG.E.U16 desc[UR36][R6.64+0x1b0], R36 ;  /* 0x0001b02406002986 */ /* 0x0001e2000c101524 */
[----:B------:R-:W-:Y:S01]  /*a410*/  ISETP.GT.AND P2, PT, R0, 0xe8, PT ;  /* 0x000000e80000780c */ /* 0x000fe20003f44270 */
        /* <DEDUP_REMOVED lines=8> */
[C---:B------:R-:W-:Y:S02]  /*a4a0*/  ISETP.GT.AND P5, PT, R3.reuse, RZ, P0 ;  /* 0x000000ff0300720c */ /* 0x040fe400007a4270 */
[----:B------:R-:W-:-:S07]  /*a4b0*/  ISETP.GT.AND P0, PT, R3, 0x8, P0 ;  /* 0x000000080300780c */ /* 0x000fce0000704270 */
[----:B0-----:R-:W-:Y:S02]  /*a4c0*/  @P4 IMAD.MOV.U32 R6, RZ, RZ, R8 ;  /* 0x000000ffff064224 */ /* 0x001fe400078e0008 */
[----:B------:R-:W-:Y:S02]  /*a4d0*/  @P4 IMAD.MOV.U32 R7, RZ, RZ, R9 ;  /* 0x000000ffff074224 */ /* 0x000fe400078e0009 */
[----:B------:R-:W-:-:S03]  /*a4e0*/  @P3 IMAD.MOV.U32 R2, RZ, RZ, R4 ;  /* 0x000000ffff023224 */ /* 0x000fc600078e0004 */
[----:B------:R0:W-:Y:S01]  /*a4f0*/  @P4 STG.E.U16 desc[UR36][R6.64+0x1c0], R24 ;  /* 0x0001c01806004986 */ /* 0x0001e2000c101524 */
[C---:B------:R-:W-:Y:S02]  /*a500*/  ISETP.GT.AND P4, PT, R3.reuse, RZ, P1 ;  /* 0x000000ff0300720c */ /* 0x040fe40000f84270 */
[----:B------:R-:W-:Y:S01]  /*a510*/  ISETP.GT.AND P1, PT, R3, 0x8, P1 ;  /* 0x000000080300780c */ /* 0x000fe20000f24270 */
[----:B0-----:R-:W-:Y:S02]  /*a520*/  @P5 IMAD.MOV.U32 R6, RZ, RZ, R8 ;  /* 0x000000ffff065224 */ /* 0x001fe400078e0008 */
[----:B------:R-:W-:-:S05]  /*a530*/  @P5 IMAD.MOV.U32 R7, RZ, RZ, R9 ;  /* 0x000000ffff075224 */ /* 0x000fca00078e0009 */
[----:B------:R-:W-:Y:S01]  /*a540*/  @P5 STG.E.U16 desc[UR36][R6.64+0x1c2], R25 ;  /* 0x0001c21906005986 */ /* 0x000fe2000c101524 */
[C---:B------:R-:W-:Y:S02]  /*a550*/  ISETP.GT.AND P5, PT, R3.reuse, RZ, P2 ;  /* 0x000000ff0300720c */ /* 0x040fe400017a4270 */
[----:B------:R-:W-:Y:S01]  /*a560*/  ISETP.GT.AND P2, PT, R3, 0x8, P2 ;  /* 0x000000080300780c */ /* 0x000fe20001744270 */
[----:B------:R-:W-:-:S05]  /*a570*/  @P3 IMAD.MOV.U32 R3, RZ, RZ, R5 ;  /* 0x000000ffff033224 */ /* 0x000fca00078e0005 */
[----:B------:R0:W-:Y:S02]  /*a580*/  @P3 STG.E.U16 desc[UR36][R2.64+0x1c0], R26 ;  /* 0x0001c01a02003986 */ /* 0x0001e4000c101524 */
[----:B0-----:R-:W-:Y:S02]  /*a590*/  @P0 IMAD.MOV.U32 R2, RZ, RZ, R4 ;  /* 0x000000ffff020224 */ /* 0x001fe400078e0004 */
[----:B------:R-:W-:-:S05]  /*a5a0*/  @P0 IMAD.MOV.U32 R3, RZ, RZ, R5 ;  /* 0x000000ffff030224 */ /* 0x000fca00078e0005 */
[----:B------:R0:W-:Y:S02]  /*a5b0*/  @P0 STG.E.U16 desc[UR36][R2.64+0x1c2], R27 ;  /* 0x0001c21b02000986 */ /* 0x0001e4000c101524 */
[----:B0-----:R-:W-:Y:S02]  /*a5c0*/  @P5 IMAD.MOV.U32 R2, RZ, RZ, R8 ;  /* 0x000000ffff025224 */ /* 0x001fe400078e0008 */
[----:B------:R-:W-:-:S05]  /*a5d0*/  @P5 IMAD.MOV.U32 R3, RZ, RZ, R9 ;  /* 0x000000ffff035224 */ /* 0x000fca00078e0009 */
[----:B------:R0:W-:Y:S04]  /*a5e0*/  @P5 STG.E.U16 desc[UR36][R2.64+0x1d0], R28 ;  /* 0x0001d01c02005986 */ /* 0x0001e8000c101524 */
[----:B------:R1:W-:Y:S01]  /*a5f0*/  @P4 STG.E.U16 desc[UR36][R8.64+0x1d2], R29 ;  /* 0x0001d21d08004986 */ /* 0x0003e2000c101524 */
[----:B0-----:R-:W-:Y:S02]  /*a600*/  @P2 IMAD.MOV.U32 R2, RZ, RZ, R4 ;  /* 0x000000ffff022224 */ /* 0x001fe400078e0004 */
[----:B------:R-:W-:-:S05]  /*a610*/  @P2 IMAD.MOV.U32 R3, RZ, RZ, R5 ;  /* 0x000000ffff032224 */ /* 0x000fca00078e0005 */
[----:B------:R1:W-:Y:S04]  /*a620*/  @P2 STG.E.U16 desc[UR36][R2.64+0x1d0], R30 ;  /* 0x0001d01e02002986 */ /* 0x0003e8000c101524 */
[----:B------:R1:W-:Y:S02]  /*a630*/  @P1 STG.E.U16 desc[UR36][R4.64+0x1d2], R31 ;  /* 0x0001d21f04001986 */ /* 0x0003e4000c101524 */
.L_x_271:
[----:B------:R-:W-:Y:S05]  /*a640*/  BSYNC B0 ;  /* 0x0000000000007941 */ /* 0x000fea0003800000 */
.L_x_33:
[----:B-1----:R-:W2:Y:S01]  /*a650*/  LDL.64 R2, [R1] ;  /* 0x0000000001027983 */ /* 0x002ea20000100a00 */
[----:B------:R-:W-:Y:S01]  /*a660*/  ULDC.64 UR4, c[0x0][0x650] ;  /* 0x0001940000047ab9 */ /* 0x000fe20000000a00 */
[----:B------:R1:W-:Y:S01]  /*a670*/  SYNCS.ARRIVE.TRANS64.A1T0 RZ, [R152+UR44], RZ ;  /* 0x000000ff98ff79a7 */ /* 0x0003e2000810002c */
[----:B0-----:R-:W-:Y:S01]  /*a680*/  PRMT R0, RZ, 0x7610, R0 ;  /* 0x00007610ff007816 */ /* 0x001fe20000000000 */
[----:B------:R-:W-:Y:S02]  /*a690*/  IMAD.MOV.U32 R19, RZ, RZ, -0x1 ;  /* 0xffffffffff137424 */ /* 0x000fe400078e00ff */
[----:B-----5:R-:W-:Y:S01]  /*a6a0*/  IMAD.MOV.U32 R22, RZ, RZ, -0x1 ;  /* 0xffffffffff167424 */ /* 0x020fe200078e00ff */
[----:B--2---:R-:W-:-:S04]  /*a6b0*/  LEA R18, P0, R2, R18, 0x1 ;  /* 0x0000001202127211 */ /* 0x004fc800078008ff */
[----:B------:R-:W-:Y:S01]  /*a6c0*/  LEA.HI.X R17, R2, R17, R23, 0x1, P0 ;  /* 0x0000001102117211 */ /* 0x000fe200000f0c17 */
[----:B------:R-:W-:Y:S01]  /*a6d0*/  IMAD.MOV.U32 R2, RZ, RZ, -0x1 ;  /* 0xffffffffff027424 */ /* 0x000fe200078e00ff */
[----:B------:R-:W-:-:S04]  /*a6e0*/  ISETP.GE.U32.AND P0, PT, R18, UR4, PT ;  /* 0x0000000412007c0c */ /* 0x000fc8000bf06070 */
[----:B------:R-:W-:-:S13]  /*a6f0*/  ISETP.GE.U32.AND.EX P0, PT, R17, UR5, PT, P0 ;  /* 0x0000000511007c0c */ /* 0x000fda000bf06100 */
[----:B-1----:R-:W-:Y:S05]  /*a700*/  @P0 BRA `(.L_x_272) ;  /* 0x0000000400700947 */ /* 0x002fea0003800000 */
[----:B------:R-:W0:Y:S01]  /*a710*/  S2R R10, SR_CTAID.X ;  /* 0x00000000000a7919 */ /* 0x000e220000002500 */
[----:B------:R-:W1:Y:S01]  /*a720*/  LDC.64 R8, c[0x0][0x628] ;  /* 0x00018a00ff087b82 */ /* 0x000e620000000a00 */
[----:B------:R-:W-:Y:S01]  /*a730*/  ULDC UR4, c[0x0][0x150] ;  /* 0x0000540000047ab9 */ /* 0x000fe20000000800 */
[----:B------:R-:W-:Y:S01]  /*a740*/  IMAD.MOV.U32 R6, RZ, RZ, R18 ;  /* 0x000000ffff067224 */ /* 0x000fe200078e0012 */
[----:B------:R-:W2:Y:S01]  /*a750*/  S2R R20, SR_CTAID.Y ;  /* 0x0000000000147919 */ /* 0x000ea20000002600 */
[----:B------:R-:W-:-:S04]  /*a760*/  IMAD.MOV.U32 R7, RZ, RZ, R17 ;  /* 0x000000ffff077224 */ /* 0x000fc800078e0011 */
[----:B------:R-:W2:Y:S08]  /*a770*/  LDC R15, c[0x0][0x144] ;  /* 0x00005100ff0f7b82 */ /* 0x000eb00000000800 */
[----:B------:R-:W2:Y:S08]  /*a780*/  LDC R0, c[0x0][0x630] ;  /* 0x00018c00ff007b82 */ /* 0x000eb00000000800 */
[----:B------:R-:W2:Y:S01]  /*a790*/  LDC.64 R12, c[0x0][0x620] ;  /* 0x00018800ff0c7b82 */ /* 0x000ea20000000a00 */
[----:B-1----:R-:W-:-:S04]  /*a7a0*/  ISETP.NE.U32.AND P0, PT, R8, RZ, PT ;  /* 0x000000ff0800720c */ /* 0x002fc80003f05070 */
[----:B------:R-:W-:Y:S02]  /*a7b0*/  ISETP.NE.AND.EX P0, PT, R9, RZ, PT, P0 ;  /* 0x000000ff0900720c */ /* 0x000fe40003f05300 */
[----:B0-----:R-:W-:-:S05]  /*a7c0*/  I2FP.F32.U32 R2, R10 ;  /* 0x0000000a00027245 */ /* 0x001fca0000201000 */
[----:B------:R-:W-:-:S04]  /*a7d0*/  FMUL R2, R2, UR4 ;  /* 0x0000000402027c20 */ /* 0x000fc80008400000 */
[----:B------:R0:W1:Y:S02]  /*a7e0*/  F2I.U32.TRUNC.NTZ R14, R2 ;  /* 0x00000002000e7305 */ /* 0x000064000020f000 */
[----:B------:R-:W-:Y:S05]  /*a7f0*/  @!P0 BRA `(.L_x_273) ;  /* 0x0000000000288947 */ /* 0x000fea0003800000 */
[----:B------:R-:W5:Y:S02]  /*a800*/  LDC R3, c[0x0][0x634] ;  /* 0x00018d00ff037b82 */ /* 0x000f640000000800 */
[----:B-----5:R-:W-:-:S05]  /*a810*/  IADD3 R7, P0, R18, R3, RZ ;  /* 0x0000000312077210 */ /* 0x020fca0007f1e0ff */
[----:B------:R-:W-:-:S04]  /*a820*/  IMAD.X R11, RZ, RZ, R17, P0 ;  /* 0x000000ffff0b7224 */ /* 0x000fc800000e0611 */
[----:B0-----:R-:W-:-:S04]  /*a830*/  IMAD.WIDE.U32 R2, R11, R8, RZ ;  /* 0x000000080b027225 */ /* 0x001fc800078e00ff */
[----:B---34-:R-:W-:-:S04]  /*a840*/  IMAD.WIDE.U32 R4, P0, R7, R9, R2 ;  /* 0x0000000907047225 */ /* 0x018fc80007800002 */
[----:B------:R-:W-:-:S04]  /*a850*/  IMAD.WIDE.U32 R2, R7, R8, RZ ;  /* 0x0000000807027225 */ /* 0x000fc800078e00ff */
[----:B------:R-:W-:Y:S01]  /*a860*/  IMAD.X R7, RZ, RZ, RZ, P0 ;  /* 0x000000ffff077224 */ /* 0x000fe200000e06ff */
[----:B------:R-:W-:Y:S01]  /*a870*/  IADD3 RZ, P0, R3, R4, RZ ;  /* 0x0000000403ff7210 */ /* 0x000fe20007f1e0ff */
[----:B------:R-:W-:-:S04]  /*a880*/  IMAD.MOV.U32 R6, RZ, RZ, R5 ;  /* 0x000000ffff067224 */ /* 0x000fc800078e0005 */
[----:B------:R-:W-:-:S08]  /*a890*/  IMAD.WIDE.U32.X R6, R11, R9, R6, P0 ;  /* 0x000000090b067225 */ /* 0x000fd000000e0406 */
.L_x_273:
[----:B------:R-:W5:Y:S01]  /*a8a0*/  LDC.64 R26, c[0x0][0x640] ;  /* 0x00019000ff1a7b82 */ /* 0x000f620000000a00 */
[-C--:B--2---:R-:W-:Y:S01]  /*a8b0*/  SHF.R.U64 R11, R6, R0.reuse, R7 ;  /* 0x00000000060b7219 */ /* 0x084fe20000001207 */
[----:B------:R-:W-:Y:S01]  /*a8c0*/  IMAD.MOV.U32 R19, RZ, RZ, R17 ;  /* 0x000000ffff137224 */ /* 0x000fe200078e0011 */
[----:B------:R-:W-:Y:S01]  /*a8d0*/  SHF.R.U32.HI R0, RZ, R0, R7 ;  /* 0x00000000ff007219 */ /* 0x000fe20000011607 */
[----:B-1----:R-:W-:Y:S01]  /*a8e0*/  IMAD.MOV R14, RZ, RZ, -R14 ;  /* 0x000000ffff0e7224 */ /* 0x002fe200078e0a0e */
[----:B---34-:R-:W-:Y:S01]  /*a8f0*/  IADD3 R5, P0, RZ, -R11, RZ ;  /* 0x8000000bff057210 */ /* 0x018fe20007f1e0ff */
[----:B------:R-:W-:Y:S01]  /*a900*/  ULDC UR4, c[0x0][0x154] ;  /* 0x0000550000047ab9 */ /* 0x000fe20000000800 */
[----:B------:R-:W-:Y:S01]  /*a910*/  IMAD.MOV.U32 R7, RZ, RZ, 0x1 ;  /* 0x00000001ff077424 */ /* 0x000fe200078e00ff */
[----:B------:R-:W1:Y:S01]  /*a920*/  LDC R4, c[0x0][0x618] ;  /* 0x00018600ff047b82 */ /* 0x000e620000000800 */
[----:B------:R-:W-:Y:S02]  /*a930*/  IMAD R22, R15, R14, R10 ;  /* 0x0000000e0f167224 */ /* 0x000fe400078e020a */
[----:B------:R-:W-:-:S04]  /*a940*/  IMAD.X R3, RZ, RZ, ~R0, P0 ;  /* 0x000000ffff037224 */ /* 0x000fc800000e0e00 */
[-C--:B------:R-:W-:Y:S01]  /*a950*/  IMAD R0, R3, R12.reuse, RZ ;  /* 0x0000000c03007224 */ /* 0x080fe200078e02ff */
[----:B------:R-:W2:Y:S01]  /*a960*/  LDC R6, c[0x0][0x608] ;  /* 0x00018200ff067b82 */ /* 0x000ea20000000800 */
[----:B0-----:R-:W-:-:S04]  /*a970*/  IMAD.WIDE.U32 R2, R5, R12, R18 ;  /* 0x0000000c05027225 */ /* 0x001fc800078e0012 */
[----:B------:R-:W-:Y:S01]  /*a980*/  IMAD R5, R5, R13, R0 ;  /* 0x0000000d05057224 */ /* 0x000fe200078e0200 */
[----:B------:R-:W-:Y:S02]  /*a990*/  I2FP.F32.U32 R0, R20 ;  /* 0x0000001400007245 */ /* 0x000fe40000201000 */
[----:B------:R-:W0:Y:S01]  /*a9a0*/  LDC R24, c[0x0][0x658] ;  /* 0x00019600ff187b82 */ /* 0x000e220000000800 */
[----:B------:R-:W-:Y:S01]  /*a9b0*/  IMAD.IADD R3, R3, 0x1, R5 ;  /* 0x0000000103037824 */ /* 0x000fe200078e0205 */
[----:B-----5:R-:W-:Y:S01]  /*a9c0*/  ISETP.NE.U32.AND P0, PT, R26, RZ, PT ;  /* 0x000000ff1a00720c */ /* 0x020fe20003f05070 */
[----:B------:R-:W-:Y:S01]  /*a9d0*/  FMUL R0, R0, UR4 ;  /* 0x0000000400007c20 */ /* 0x000fe20008400000 */
[----:B------:R-:W-:Y:S02]  /*a9e0*/  IMAD.MOV.U32 R5, RZ, RZ, -0x1 ;  /* 0xffffffffff057424 */ /* 0x000fe400078e00ff */
[----:B------:R-:W-:Y:S01]  /*a9f0*/  ISETP.NE.AND.EX P0, PT, R27, RZ, PT, P0 ;  /* 0x000000ff1b00720c */ /* 0x000fe20003f05300 */
[----:B------:R3:W4:Y:S01]  /*aa00*/  F2I.U32.TRUNC.NTZ R12, R0 ;  /* 0x00000000000c7305 */ /* 0x000722000020f000 */
[----:B------:R-:W3:Y:S01]  /*aa10*/  LDC R15, c[0x0][0x148] ;  /* 0x00005200ff0f7b82 */ /* 0x000ee20000000800 */
[----:B-1----:R-:W-:-:S02]  /*aa20*/  SHF.R.U64 R10, R2, R4, R3 ;  /* 0x00000004020a7219 */ /* 0x002fc40000001203 */
[----:B------:R-:W-:-:S05]  /*aa30*/  SHF.R.U32.HI R3, RZ, R4, R3 ;  /* 0x00000004ff037219 */ /* 0x000fca0000011603 */
[----:B------:R-:W1:Y:S01]  /*aa40*/  LDC R14, c[0x0][0x600] ;  /* 0x00018000ff0e7b82 */ /* 0x000e620000000800 */
[-CC-:B--2---:R-:W-:Y:S02]  /*aa50*/  SHF.R.U64 R8, R10, R6.reuse, R3.reuse ;  /* 0x000000060a087219 */ /* 0x184fe40000001203 */
[----:B------:R-:W-:-:S05]  /*aa60*/  SHF.R.U32.HI R3, RZ, R6, R3 ;  /* 0x00000006ff037219 */ /* 0x000fca0000011603 */
[----:B------:R-:W2:Y:S01]  /*aa70*/  LDC R21, c[0x0][0x648] ;  /* 0x00019200ff157b82 */ /* 0x000ea20000000800 */
[-CC-:B0-----:R-:W-:Y:S02]  /*aa80*/  SHF.R.U64 R13, R8, R24.reuse, R3.reuse ;  /* 0x00000018080d7219 */ /* 0x181fe40000001203 */
[-C--:B------:R-:W-:Y:S02]  /*aa90*/  SHF.L.U32 R5, R5, R24.reuse, RZ ;  /* 0x0000001805057219 */ /* 0x080fe400000006ff */
[-C--:B------:R-:W-:Y:S01]  /*aaa0*/  SHF.R.U32.HI R3, RZ, R24.reuse, R3 ;  /* 0x00000018ff037219 */ /* 0x080fe20000011603 */
[----:B------:R-:W-:Y:S01]  /*aab0*/  IMAD.MOV.U32 R2, RZ, RZ, R13 ;  /* 0x000000ffff027224 */ /* 0x000fe200078e000d */
[----:B------:R-:W-:Y:S01]  /*aac0*/  SHF.L.U32 R24, R7, R24, RZ ;  /* 0x0000001807187219 */ /* 0x000fe200000006ff */
[----:B------:R-:W0:Y:S01]  /*aad0*/  LDC R25, c[0x0][0x638] ;  /* 0x00018e00ff197b82 */ /* 0x000e220000000800 */
[----:B------:R-:W-:-:S07]  /*aae0*/  LOP3.LUT R19, RZ, R5, RZ, 0x33, !PT ;  /* 0x00000005ff137212 */ /* 0x000fce00078e33ff */
[----:B------:R-:W0:Y:S01]  /*aaf0*/  LDC R28, c[0x0][0x610] ;  /* 0x00018400ff1c7b82 */ /* 0x000e220000000800 */
[----:B----4-:R-:W-:Y:S05]  /*ab00*/  @!P0 BRA `(.L_x_274) ;  /* 0x0000000000288947 */ /* 0x010fea0003800000 */
[----:B---3--:R-:W3:Y:S02]  /*ab10*/  LDC R0, c[0x0][0x64c] ;  /* 0x00019300ff007b82 */ /* 0x008ee40000000800 */
[----:B---3--:R-:W-:-:S05]  /*ab20*/  IADD3 R7, P0, R13, R0, RZ ;  /* 0x000000000d077210 */ /* 0x008fca0007f1e0ff */
        /* <DEDUP_REMOVED lines=8> */
.L_x_274:
[----:B------:R-:W4:Y:S01]  /*abb0*/  LDC R4, c[0x0][0x65c] ;  /* 0x00019700ff047b82 */ /* 0x000f220000000800 */
[----:B--23--:R-:W-:Y:S01]  /*abc0*/  SHF.R.U64 R0, R2, R21, R3 ;  /* 0x0000001502007219 */ /* 0x00cfe20000001203 */
[----:B-1----:R-:W-:Y:S01]  /*abd0*/  VIADD R3, R14, 0xffffffff ;  /* 0xffffffff0e037836 */ /* 0x002fe20000000000 */
[----:B------:R-:W-:Y:S01]  /*abe0*/  LOP3.LUT R19, R8, R19, RZ, 0xc0, !PT ;  /* 0x0000001308137212 */ /* 0x000fe200078ec0ff */
[----:B------:R-:W-:Y:S02]  /*abf0*/  IMAD.MOV R12, RZ, RZ, -R12 ;  /* 0x000000ffff0c7224 */ /* 0x000fe400078e0a0c */
[----:B------:R-:W-:Y:S01]  /*ac00*/  IMAD.MOV R2, RZ, RZ, -R0 ;  /* 0x000000ffff027224 */ /* 0x000fe200078e0a00 */
[----:B------:R-:W-:Y:S01]  /*ac10*/  LOP3.LUT R3, R10, R3, RZ, 0xc0, !PT ;  /* 0x000000030a037212 */ /* 0x000fe200078ec0ff */
[----:B------:R-:W-:Y:S02]  /*ac20*/  IMAD R19, R24, R0, R19 ;  /* 0x0000000018137224 */ /* 0x000fe400078e0213 */
[----:B0-----:R-:W-:-:S04]  /*ac30*/  IMAD R0, R2, R25, R13 ;  /* 0x0000001902007224 */ /* 0x001fc800078e020d */
[----:B------:R-:W-:Y:S01]  /*ac40*/  IMAD R2, R0, R14, R3 ;  /* 0x0000000e00027224 */ /* 0x000fe200078e0203 */
[----:B----4-:R-:W-:Y:S01]  /*ac50*/  ISETP.NE.AND P0, PT, R4, 0x1, PT ;  /* 0x000000010400780c */ /* 0x010fe20003f05270 */
[----:B------:R-:W-:-:S05]  /*ac60*/  IMAD.MOV.U32 R4, RZ, RZ, 0x1 ;  /* 0x00000001ff047424 */ /* 0x000fca00078e00ff */
[----:B------:R-:W-:-:S07]  /*ac70*/  PRMT R0, R4, 0x7610, R0 ;  /* 0x0000761004007816 */ /* 0x000fce0000000000 */
[----:B------:R-:W-:-:S04]  /*ac80*/  @P0 IMAD R22, R15, R12, R20 ;  /* 0x0000000c0f160224 */ /* 0x000fc800078e0214 */
[----:B------:R-:W-:-:S05]  /*ac90*/  IMAD R19, R19, R28, R22 ;  /* 0x0000001c13137224 */ /* 0x000fca00078e0216 */
[----:B------:R-:W-:Y:S02]  /*aca0*/  SEL R22, R2, R19, !P0 ;  /* 0x0000001302167207 */ /* 0x000fe40004000000 */
[----:B------:R-:W-:Y:S01]  /*acb0*/  SEL R19, R19, R2, !P0 ;  /* 0x0000000213137207 */ /* 0x000fe20004000000 */
[----:B------:R-:W-:-:S07]  /*acc0*/  IMAD.MOV.U32 R2, RZ, RZ, R11 ;  /* 0x000000ffff027224 */ /* 0x000fce00078e000b */
.L_x_272:
[----:B------:R-:W-:Y:S02]  /*acd0*/  LOP3.LUT P0, RZ, R0, 0xff, RZ, 0xc0, !PT ;  /* 0x000000ff00ff7812 */ /* 0x000fe4000780c0ff */
[----:B------:R-:W-:-:S11]  /*ace0*/  LOP3.LUT R155, R155, 0x1, RZ, 0x3c, !PT ;  /* 0x000000019b9b7812 */ /* 0x000fd600078e3cff */
[----:B------:R-:W-:Y:S05]  /*acf0*/  @P0 BRA `(.L_x_275) ;  /* 0xffffff6800700947 */ /* 0x000fea000383ffff */
[----:B------:R-:W-:Y:S05]  /*ad00*/  EXIT ;  /* 0x000000000000794d */ /* 0x000fea0003800000 */
.L_x_14:
[----:B------:R-:W-:-:S08]  /*ad10*/  ISETP.NE.AND P0, PT, R0, RZ, PT ;  /* 0x000000ff0000720c */ /* 0x000fd00003f05270 */
[----:B0-----:R-:W0:-:S00]  /*ad20*/  USETMAXREG.DEALLOC.CTAPOOL 0x28 ;  /* 0x00000028000079c8 */ /* 0x001e0000080e0500 */
[----:B------:R-:W-:Y:S05]  /*ad30*/  @P0 EXIT ;  /* 0x000000000000094d */ /* 0x000fea0003800000 */
[----:B0-----:R-:W-:Y:S01]  /*ad40*/  LOP3.LUT P0, RZ, R8, 0xff, RZ, 0xc0, !PT ;  /* 0x000000ff08ff7812 */ /* 0x001fe2000780c0ff */
[----:B------:R-:W-:Y:S02]  /*ad50*/  IMAD.MOV.U32 R0, RZ, RZ, 0x1 ;  /* 0x00000001ff007424 */ /* 0x000fe400078e00ff */
[----:B------:R-:W-:-:S10]  /*ad60*/  IMAD.MOV.U32 R7, RZ, RZ, RZ ;  /* 0x000000ffff077224 */ /* 0x000fd400078e00ff */
[----:B------:R-:W-:Y:S05]  /*ad70*/  @!P0 BRA `(.L_x_276) ;  /* 0x0000000c001c8947 */ /* 0x000fea0003800000 */
[----:B------:R-:W-:Y:S01]  /*ad80*/  LOP3.LUT P0, RZ, R4, 0x1f, RZ, 0xc0, !PT ;  /* 0x0000001f04ff7812 */ /* 0x000fe2000780c0ff */
[----:B------:R-:W-:Y:S01]  /*ad90*/  ULDC UR5, c[0x0][0x658] ;  /* 0x0001960000057ab9 */ /* 0x000fe20000000800 */
[----:B------:R-:W-:Y:S01]  /*ada0*/  UMOV UR6, 0xffffffff ;  /* 0xffffffff00067882 */ /* 0x000fe20000000000 */
[----:B------:R-:W-:Y:S01]  /*adb0*/  BSSY B0, `(.L_x_276) ;  /* 0x00000c3000007945 */ /* 0x000fe20003800000 */
[----:B------:R-:W-:Y:S01]  /*adc0*/  USHF.L.U32 UR6, UR6, UR5, URZ ;  /* 0x0000000506067299 */ /* 0x000fe2000800063f */
[C---:B------:R-:W-:Y:S01]  /*add0*/  ISETP.NE.AND P2, PT, R3.reuse, RZ, PT ;  /* 0x000000ff0300720c */ /* 0x040fe20003f45270 */
[----:B------:R-:W-:Y:S01]  /*ade0*/  IMAD.MOV.U32 R8, RZ, RZ, 0x1 ;  /* 0x00000001ff087424 */ /* 0x000fe200078e00ff */
[----:B------:R-:W-:Y:S01]  /*adf0*/  ISETP.NE.OR P0, PT, R3, RZ, !P0 ;  /* 0x000000ff0300720c */ /* 0x000fe20004705670 */
[----:B------:R-:W-:Y:S01]  /*ae00*/  IMAD.MOV.U32 R0, RZ, RZ, 0x1 ;  /* 0x00000001ff007424 */ /* 0x000fe200078e00ff */
[----:B------:R-:W-:Y:S01]  /*ae10*/  LOP3.LUT R6, R16, 0x2, RZ, 0xfc, !PT ;  /* 0x0000000210067812 */ /* 0x000fe200078efcff */
[----:B------:R-:W-:Y:S01]  /*ae20*/  IMAD.MOV.U32 R7, RZ, RZ, RZ ;  /* 0x000000ffff077224 */ /* 0x000fe200078e00ff */
[----:B------:R-:W-:Y:S01]  /*ae30*/  ULDC UR4, c[0x0][0x600] ;  /* 0x0001800000047ab9 */ /* 0x000fe20000000800 */
[----:B------:R-:W-:Y:S01]  /*ae40*/  UMOV UR7, 0x1 ;  /* 0x0000000100077882 */ /* 0x000fe20000000000 */
[----:B------:R-:W-:-:S02]  /*ae50*/  UIADD3 UR19, UR40, 0x1, URZ ;  /* 0x0000000128137890 */ /* 0x000fc4000fffe03f */
[----:B------:R-:W-:Y:S02]  /*ae60*/  UIADD3 UR15, UR4, -0x1, URZ ;  /* 0xffffffff040f7890 */ /* 0x000fe4000fffe03f */
[----:B------:R-:W-:Y:S02]  /*ae70*/  USHF.L.U32 UR17, UR7, UR5, URZ ;  /* 0x0000000507117299 */ /* 0x000fe4000800063f */
[----:B------:R-:W-:Y:S01]  /*ae80*/  ULOP3.LUT UR16, URZ, UR6, URZ, 0x33, !UPT ;  /* 0x000000063f107292 */ /* 0x000fe2000f8e333f */
[----:B------:R-:W-:-:S11]  /*ae90*/  ULDC.64 UR20, c[0x0][0x198] ;  /* 0x0000660000147ab9 */ /* 0x000fd60000000a00 */
.L_x_288:
[----:B------:R-:W-:-:S03]  /*aea0*/  UMOV UR4, 0xffffffff ;  /* 0xffffffff00047882 */ /* 0x000fc60000000000 */
[----:B------:R-:W-:Y:S05]  /*aeb0*/  BRA.DIV UR4, `(.L_x_277) ;  /* 0x0000001a048c7947 */ /* 0x000fea000b800000 */
[----:B------:R-:W-:-:S13]  /*aec0*/  ELECT P6, URZ, PT ;  /* 0x00000000003f782f */ /* 0x000fda00038c0000 */
.L_x_320:
[----:B------:R-:W0:Y:S01]  /*aed0*/  LDC R3, c[0x0][0x28c] ;  /* 0x0000a300ff037b82 */ /* 0x000e220000000800 */
[----:B------:R-:W-:Y:S01]  /*aee0*/  BSSY B1, `(.L_x_278) ;  /* 0x0000037000017945 */ /* 0x000fe20003800000 */
[----:B0-----:R-:W-:-:S13]  /*aef0*/  ISETP.LT.OR P6, PT, R3, 0x1, !P6 ;  /* 0x000000010300780c */ /* 0x001fda00077c1670 */
[----:B------:R-:W-:Y:S05]  /*af00*/  @P6 BRA `(.L_x_279) ;  /* 0x0000000000d06947 */ /* 0x000fea0003800000 */
[----:B------:R-:W-:Y:S02]  /*af10*/  IMAD R22, R22, 0xf0, RZ ;  /* 0x000000f016167824 */ /* 0x000fe400078e02ff */
[----:B------:R-:W-:Y:S02]  /*af20*/  IMAD.SHL.U32 R19, R19, 0x40, RZ ;  /* 0x0000004013137824 */ /* 0x000fe400078e00ff */
[----:B------:R-:W-:Y:S02]  /*af30*/  IMAD.MOV.U32 R12, RZ, RZ, RZ ;  /* 0x000000ffff0c7224 */ /* 0x000fe400078e00ff */
[----:B------:R-:W-:Y:S02]  /*af40*/  IMAD.U32 R13, RZ, RZ, UR19 ;  /* 0x00000013ff0d7e24 */ /* 0x000fe4000f8e00ff */
[----:B------:R-:W-:Y:S02]  /*af50*/  IMAD.MOV.U32 R3, RZ, RZ, R0 ;  /* 0x000000ffff037224 */ /* 0x000fe400078e0000 */
[----:B------:R-:W-:-:S07]  /*af60*/  IMAD.MOV.U32 R4, RZ, RZ, R7 ;  /* 0x000000ffff047224 */ /* 0x000fce00078e0007 */
.L_x_283:
[----:B------:R-:W0:Y:S01]  /*af70*/  S2R R10, SR_CgaCtaId ;  /* 0x00000000000a7919 */ /* 0x000e220000008800 */
[----:B------:R-:W-:Y:S01]  /*af80*/  MOV R5, 0x400 ;  /* 0x0000040000057802 */ /* 0x000fe20000000f00 */
[----:B------:R-:W1:Y:S03]  /*af90*/  @!P2 LDC R9, c[0x0][0x500] ;  /* 0x00014000ff09ab82 */ /* 0x000e660000000800 */
[----:B0-----:R-:W-:Y:S02]  /*afa0*/  LEA R11, R10, R5, 0x18 ;  /* 0x000000050a0b7211 */ /* 0x001fe400078ec0ff */
[----:B------:R-:W-:-:S03]  /*afb0*/  SHF.L.U32 R5, R3, 0x1f, RZ ;  /* 0x0000001f03057819 */ /* 0x000fc600000006ff */
[----:B------:R-:W-:-:S04]  /*afc0*/  IMAD R10, R4, 0x8, R11 ;  /* 0x00000008040a7824 */ /* 0x000fc800078e020b */
[----:B------:R-:W0:Y:S02]  /*afd0*/  SYNCS.PHASECHK.TRANS64.TRYWAIT P1, [R10+URZ+0xb8], R5 ;  /* 0x0000b8050a0075a7 */ /* 0x000e24000802017f */
[----:B01----:R-:W-:Y:S05]  /*afe0*/  @!P1 BRA `(.L_x_280) ;  /* 0x0000001800609947 */ /* 0x003fea0003800000 */
.L_x_321:
[----:B0-----:R-:W-:Y:S01]  /*aff0*/  PRMT R5, R6, 0x9910, RZ ;  /* 0x0000991006057816 */ /* 0x001fe200000000ff */
[----:B------:R0:W-:Y:S03]  /*b000*/  @!P2 SYNCS.ARRIVE.TRANS64 RZ, [R10+URZ], R9 ;  /* 0x000000090affa9a7 */ /* 0x0001e6000800003f */
[----:B------:R-:W-:-:S13]  /*b010*/  ISETP.NE.AND P1, PT, R5, 0x2, PT ;  /* 0x000000020500780c */ /* 0x000fda0003f25270 */
[----:B0-----:R-:W-:Y:S05]  /*b020*/  @P1 BRA `(.L_x_281) ;  /* 0x0000000000041947 */ /* 0x001fea0003800000 */
[----:B------:R-:W-:Y:S01]  /*b030*/  BPT.TRAP 0x1 ;  /* 0x000000040000795c */ /* 0x000fe20000300000 */
.L_x_281:
[----:B------:R-:W-:Y:S05]  /*b040*/  @P0 BRA `(.L_x_282) ;  /* 0x0000000000040947 */ /* 0x000fea0003800000 */
[----:B------:R-:W-:Y:S01]  /*b050*/  BPT.TRAP 0x1 ;  /* 0x000000040000795c */ /* 0x000fe20000300000 */
.L_x_282:
[--C-:B------:R-:W-:Y:S01]  /*b060*/  IMAD R5, R4, 0x800, R11.reuse ;  /* 0x0000080004057824 */ /* 0x100fe200078e020b */
[----:B------:R-:W-:Y:S01]  /*b070*/  R2UR UR9, R10 ;  /* 0x000000000a0972ca */ /* 0x000fe200000e0000 */
[C---:B------:R-:W-:Y:S01]  /*b080*/  IMAD R11, R4.reuse, 0x1e00, R11 ;  /* 0x00001e00040b7824 */ /* 0x040fe200078e020b */
[----:B------:R-:W-:Y:S01]  /*b090*/  UIADD3 UR4, UP0, UR20, 0xf0, URZ ;  /* 0x000000f014047890 */ /* 0x000fe2000ff1e03f */
[----:B------:R-:W-:Y:S01]  /*b0a0*/  VIADD R13, R13, 0xffffffff ;  /* 0xffffffff0d0d7836 */ /* 0x000fe20000000000 */
[----:B------:R-:W-:Y:S01]  /*b0b0*/  R2UR UR5, R5 ;  /* 0x00000000050572ca */ /* 0x000fe200000e0000 */
[----:B------:R-:W-:Y:S01]  /*b0c0*/  UIADD3 UR22, UP1, UR20, 0x1f0, URZ ;  /* 0x000001f014167890 */ /* 0x000fe2000ff3e03f */
[----:B------:R-:W-:Y:S01]  /*b0d0*/  R2UR UR8, R11 ;  /* 0x000000000b0872ca */ /* 0x000fe200000e0000 */
[----:B------:R-:W-:Y:S01]  /*b0e0*/  VIADD R4, R4, 0x1 ;  /* 0x0000000104047836 */ /* 0x000fe20000000000 */
[----:B------:R-:W-:Y:S01]  /*b0f0*/  R2UR UR11, R19 ;  /* 0x00000000130b72ca */ /* 0x000fe200000e0000 */
[----:B------:R-:W-:Y:S01]  /*b100*/  UIADD3.X UR23, URZ, UR21, URZ, UP1, !UPT ;  /* 0x000000153f177290 */ /* 0x000fe20008ffe43f */
[----:B------:R-:W-:Y:S01]  /*b110*/  R2UR UR10, R12 ;  /* 0x000000000c0a72ca */ /* 0x000fe200000e0000 */
[----:B------:R-:W-:Y:S01]  /*b120*/  UMOV UR6, 0x0 ;  /* 0x0000000000067882 */ /* 0x000fe20000000000 */
[----:B------:R-:W-:Y:S01]  /*b130*/  R2UR UR12, R2 ;  /* 0x00000000020c72ca */ /* 0x000fe200000e0000 */
[----:B------:R-:W-:Y:S01]  /*b140*/  UMOV UR7, 0x10000000 ;  /* 0x1000000000077882 */ /* 0x000fe20000000000 */
[----:B------:R-:W-:Y:S01]  /*b150*/  R2UR UR18, R22 ;  /* 0x00000000161272ca */ /* 0x000fe200000e0000 */
[----:B------:R-:W-:Y:S01]  /*b160*/  VIADD R12, R12, 0x10 ;  /* 0x000000100c0c7836 */ /* 0x000fe20000000000 */
[----:B------:R-:W-:Y:S01]  /*b170*/  ISETP.GT.AND P3, PT, R13, 0x1, PT ;  /* 0x000000010d00780c */ /* 0x000fe20003f64270 */
[----:B------:R-:W-:Y:S01]  /*b180*/  UIADD3 UR13, UR5, 0x280, URZ ;  /* 0x00000280050d7890 */ /* 0x000fe2000fffe03f */
[----:B------:R-:W-:Y:S01]  /*b190*/  ISETP.NE.AND P1, PT, R4, 0x17, PT ;  /* 0x000000170400780c */ /* 0x000fe20003f25270 */
[----:B------:R-:W-:-:S02]  /*b1a0*/  UIADD3.X UR5, URZ, UR21, URZ, UP0, !UPT ;  /* 0x000000153f057290 */ /* 0x000fc400087fe43f */
[----:B------:R-:W-:Y:S01]  /*b1b0*/  UIADD3 UR14, UR8, 0xba80, URZ ;  /* 0x0000ba80080e7890 */ /* 0x000fe2000fffe03f */
[----:B------:R-:W-:Y:S02]  /*b1c0*/  SEL R10, RZ, 0x1, P1 ;  /* 0x00000001ff0a7807 */ /* 0x000fe40000800000 */
[----:B------:R-:W-:Y:S01]  /*b1d0*/  UMOV UR8, UR13 ;  /* 0x0000000d00087c82 */ /* 0x000fe20008000000 */
[----:B------:R-:W-:Y:S02]  /*b1e0*/  SEL R4, R4, RZ, P1 ;  /* 0x000000ff04047207 */ /* 0x000fe40000800000 */
[----:B------:R-:W-:Y:S01]  /*b1f0*/  LOP3.LUT R3, R3, R10, RZ, 0x3c, !PT ;  /* 0x0000000a03037212 */ /* 0x000fe200078e3cff */
[----:B------:R0:W-:Y:S02]  /*b200*/  UTMALDG.3D [UR8], [UR4], desc[UR6] ;  /* 0x00000608040075b4 */ /* 0x0001e40008011000 */
[----:B0-----:R-:W-:Y:S01]  /*b210*/  UMOV UR8, UR14 ;  /* 0x0000000e00087c82 */ /* 0x001fe20008000000 */
[----:B------:R-:W-:-:S02]  /*b220*/  UMOV UR11, UR18 ;  /* 0x00000012000b7c82 */ /* 0x000fc40008000000 */
[----:B------:R0:W-:Y:S02]  /*b230*/  UTMALDG.3D [UR8], [UR22], desc[UR6] ;  /* 0x00000608160075b4 */ /* 0x0001e40008011000 */
[----:B0-----:R-:W-:Y:S05]  /*b240*/  @P3 BRA `(.L_x_283) ;  /* 0xfffffffc00483947 */ /* 0x001fea000383ffff */
.L_x_279:
[----:B------:R-:W-:Y:S05]  /*b250*/  BSYNC B1 ;  /* 0x0000000000017941 */ /* 0x000fea0003800000 */
.L_x_278:
[----:B------:R-:W2:Y:S01]  /*b260*/  LDL.64 R10, [R1] ;  /* 0x00000000010a7983 */ /* 0x000ea20000100a00 */
[----:B------:R-:W-:Y:S01]  /*b270*/  LOP3.LUT P4, RZ, R8, 0xff, RZ, 0xc0, !PT ;  /* 0x000000ff08ff7812 */ /* 0x000fe2000788c0ff */
[----:B------:R-:W-:Y:S01]  /*b280*/  VIADD R4, R7, UR40 ;  /* 0x0000002807047c36 */ /* 0x000fe20008000000 */
[----:B------:R-:W-:Y:S01]  /*b290*/  ULDC.64 UR4, c[0x0][0x650] ;  /* 0x0001940000047ab9 */ /* 0x000fe20000000a00 */
[----:B------:R-:W-:Y:S01]  /*b2a0*/  IMAD.U32 R7, RZ, RZ, UR40 ;  /* 0x00000028ff077e24 */ /* 0x000fe2000f8e00ff */
[----:B------:R-:W-:Y:S01]  /*b2b0*/  UISETP.GE.U32.AND UP0, UPT, UR40, 0x17, UPT ;  /* 0x000000172800788c */ /* 0x000fe2000bf06070 */
[----:B------:R-:W-:Y:S01]  /*b2c0*/  BSSY B1, `(.L_x_284) ;  /* 0x000006f000017945 */ /* 0x000fe20003800000 */
[----:B------:R-:W-:Y:S01]  /*b2d0*/  ISETP.GT.U32.AND P1, PT, R4, 0x16, PT ;  /* 0x000000160400780c */ /* 0x000fe20003f24070 */
[----:B------:R-:W-:Y:S01]  /*b2e0*/  IMAD.MOV.U32 R19, RZ, RZ, -0x1 ;  /* 0xffffffffff137424 */ /* 0x000fe200078e00ff */
[----:B------:R-:W-:Y:S01]  /*b2f0*/  PRMT R8, RZ, 0x7610, R8 ;  /* 0x00007610ff087816 */ /* 0x000fe20000000008 */
[----:B------:R-:W-:Y:S01]  /*b300*/  IMAD.MOV.U32 R22, RZ, RZ, -0x1 ;  /* 0xffffffffff167424 */ /* 0x000fe200078e00ff */
[----:B------:R-:W-:-:S02]  /*b310*/  ISETP.LT.U32.AND P1, PT, R7, 0x17, P1 ;  /* 0x000000170700780c */ /* 0x000fc40000f21070 */
[----:B------:R-:W-:Y:S01]  /*b320*/  PLOP3.LUT P3, PT, PT, PT, UP0, 0x80, 0x0 ;  /* 0x000000000000781c */ /* 0x000fe20003f6f008 */
[----:B------:R-:W0:Y:S01]  /*b330*/  @P4 S2R R3, SR_CgaCtaId ;  /* 0x0000000000034919 */ /* 0x000e220000008800 */
[----:B------:R-:W-:-:S04]  /*b340*/  @P4 MOV R2, 0x400 ;  /* 0x0000040000024802 */ /* 0x000fc80000000f00 */
[----:B0-----:R-:W-:Y:S01]  /*b350*/  @P4 LEA R5, R3, R2, 0x18 ;  /* 0x0000000203054211 */ /* 0x001fe200078ec0ff */
[----:B------:R-:W-:-:S03]  /*b360*/  IMAD.WIDE.U32 R2, R4, -0x4de9bd37, RZ ;  /* 0xb21642c904027825 */ /* 0x000fc600078e00ff */
[----:B------:R0:W-:Y:S01]  /*b370*/  @P4 SYNCS.ARRIVE.TRANS64.A1T0 RZ, [R5+URZ+0x1a8], RZ ;  /* 0x0001a8ff05ff49a7 */ /* 0x0001e2000810003f */
[----:B------:R-:W-:Y:S01]  /*b380*/  IMAD.MOV.U32 R2, RZ, RZ, -0x1 ;  /* 0xffffffffff027424 */ /* 0x000fe200078e00ff */
[----:B0-----:R-:W-:Y:S02]  /*b390*/  SHF.R.U32.HI R5, RZ, 0x4, R3 ;  /* 0x00000004ff057819 */ /* 0x001fe40000011603 */
[----:B------:R-:W-:-:S03]  /*b3a0*/  SEL R3, RZ, 0x1, !P1 ;  /* 0x00000001ff037807 */ /* 0x000fc60004800000 */
[----:B------:R-:W-:Y:S01]  /*b3b0*/  IMAD R7, R5, -0x17, R4 ;  /* 0xffffffe905077824 */ /* 0x000fe200078e0204 */
[----:B------:R-:W-:Y:S02]  /*b3c0*/  LOP3.LUT R0, R0, R3, RZ, 0x3c, !PT ;  /* 0x0000000300007212 */ /* 0x000fe400078e3cff */
[----:B------:R-:W-:Y:S02]  /*b3d0*/  PRMT R3, RZ, 0x7610, R3 ;  /* 0x00007610ff037816 */ /* 0x000fe40000000003 */
[----:B------:R-:W-:Y:S02]  /*b3e0*/  @P3 LOP3.LUT R0, R0, 0x1, R5, 0x78, !PT ;  /* 0x0000000100003812 */ /* 0x000fe400078e7805 */
[----:B--2---:R-:W-:-:S04]  /*b3f0*/  IADD3 R18, P4, R18, R10, RZ ;  /* 0x0000000a12127210 */ /* 0x004fc80007f9e0ff */
[----:B------:R-:W-:Y:S01]  /*b400*/  ISETP.GE.U32.AND P1, PT, R18, UR4, PT ;  /* 0x0000000412007c0c */ /* 0x000fe2000bf26070 */
[----:B------:R-:W-:-:S05]  /*b410*/  IMAD.X R17, R17, 0x1, R23, P4 ;  /* 0x0000000111117824 */ /* 0x000fca00020e0617 */
[----:B------:R-:W-:-:S13]  /*b420*/  ISETP.GE.U32.AND.EX P1, PT, R17, UR5, PT, P1 ;  /* 0x0000000511007c0c */ /* 0x000fda000bf26110 */
[----:B------:R-:W-:Y:S05]  /*b430*/  @P1 BRA `(.L_x_285) ;  /* 0x00000004005c1947 */ /* 0x000fea0003800000 */
[----:B------:R-:W0:Y:S01]  /*b440*/  S2R R11, SR_CTAID.X ;  /* 0x00000000000b7919 */ /* 0x000e220000002500 */
[----:B------:R-:W-:Y:S01]  /*b450*/  ULDC.64 UR4, c[0x0][0x628] ;  /* 0x00018a0000047ab9 */ /* 0x000fe20000000a00 */
[----:B------:R-:W1:Y:S01]  /*b460*/  LDC R12, c[0x0][0x144] ;  /* 0x00005100ff0c7b82 */ /* 0x000e620000000800 */
[----:B------:R-:W-:Y:S01]  /*b470*/  ISETP.NE.U32.AND P1, PT, RZ, UR4, PT ;  /* 0x00000004ff007c0c */ /* 0x000fe2000bf25070 */
[----:B------:R-:W2:Y:S01]  /*b480*/  S2R R9, SR_CTAID.Y ;  /* 0x0000000000097919 */ /* 0x000ea20000002600 */
[----:B------:R-:W-:Y:S01]  /*b490*/  ULDC UR6, c[0x0][0x150] ;  /* 0x0000540000067ab9 */ /* 0x000fe20000000800 */
[----:B------:R-:W-:Y:S01]  /*b4a0*/  ULDC UR7, c[0x0][0x630] ;  /* 0x00018c0000077ab9 */ /* 0x000fe20000000800 */
[----:B------:R-:W-:Y:S01]  /*b4b0*/  ISETP.NE.AND.EX P1, PT, RZ, UR5, PT, P1 ;  /* 0x00000005ff007c0c */ /* 0x000fe2000bf25310 */
[----:B------:R-:W-:Y:S01]  /*b4c0*/  IMAD.MOV.U32 R2, RZ, RZ, R18 ;  /* 0x000000ffff027224 */ /* 0x000fe200078e0012 */
[----:B0-----:R-:W-:-:S05]  /*b4d0*/  I2FP.F32.U32 R3, R11 ;  /* 0x0000000b00037245 */ /* 0x001fca0000201000 */
[----:B------:R-:W-:Y:S01]  /*b4e0*/  FMUL R14, R3, UR6 ;  /* 0x00000006030e7c20 */ /* 0x000fe20008400000 */
[----:B------:R-:W-:-:S05]  /*b4f0*/  IMAD.MOV.U32 R3, RZ, RZ, R17 ;  /* 0x000000ffff037224 */ /* 0x000fca00078e0011 */
[----:B--2---:R-:W-:Y:S05]  /*b500*/  @!P1 BRA `(.L_x_286) ;  /* 0x0000000000289947 */ /* 0x004fea0003800000 */
[----:B------:R-:W-:Y:S02]  /*b510*/  ULDC UR6, c[0x0][0x634] ;  /* 0x00018d0000067ab9 */ /* 0x000fe40000000800 */
[----:B------:R-:W-:-:S05]  /*b520*/  IADD3 R3, P1, R18, UR6, RZ ;  /* 0x0000000612037c10 */ /* 0x000fca000ff3e0ff */
[----:B------:R-:W-:-:S04]  /*b530*/  IMAD.X R13, RZ, RZ, R17, P1 ;  /* 0x000000ffff0d7224 */ /* 0x000fc800008e0611 */
[----:B------:R-:W-:-:S04]  /*b540*/  IMAD.WIDE.U32 R4, R13, UR4, RZ ;  /* 0x000000040d047c25 */ /* 0x000fc8000f8e00ff */
[----:B------:R-:W-:-:S04]  /*b550*/  IMAD.WIDE.U32 R4, P1, R3, UR5, R4 ;  /* 0x0000000503047c25 */ /* 0x000fc8000f820004 */
[----:B------:R-:W-:-:S04]  /*b560*/  IMAD.WIDE.U32 R2, R3, UR4, RZ ;  /* 0x0000000403027c25 */ /* 0x000fc8000f8e00ff */
[----:B------:R-:W-:Y:S01]  /*b570*/  IMAD.MOV.U32 R2, RZ, RZ, R5 ;  /* 0x000000ffff027224 */ /* 0x000fe200078e0005 */
[----:B------:R-:W-:Y:S01]  /*b580*/  IADD3 RZ, P3, R3, R4, RZ ;  /* 0x0000000403ff7210 */ /* 0x000fe20007f7e0ff */
[----:B------:R-:W-:-:S04]  /*b590*/  IMAD.X R3, RZ, RZ, RZ, P1 ;  /* 0x000000ffff037224 */ /* 0x000fc800008e06ff */
[----:B------:R-:W-:-:S08]  /*b5a0*/  IMAD.WIDE.U32.X R2, R13, UR5, R2, P3 ;  /* 0x000000050d027c25 */ /* 0x000fd000098e0402 */
.L_x_286:
[--C-:B------:R-:W-:Y:S01]  /*b5b0*/  SHF.R.U64 R10, R2, UR7, R3.reuse ;  /* 0x00000007020a7c19 */ /* 0x100fe20008001203 */
[----:B------:R-:W0:Y:S01]  /*b5c0*/  F2I.U32.TRUNC.NTZ R14, R14 ;  /* 0x0000000e000e7305 */ /* 0x000e22000020f000 */
[----:B------:R-:W-:Y:S01]  /*b5d0*/  SHF.R.U32.HI R2, RZ, UR7, R3 ;  /* 0x00000007ff027c19 */ /* 0x000fe20008011603 */
[----:B------:R-:W-:Y:S01]  /*b5e0*/  ULDC.64 UR4, c[0x0][0x620] ;  /* 0x0001880000047ab9 */ /* 0x000fe20000000a00 */
[----:B------:R-:W-:Y:S01]  /*b5f0*/  IADD3 R5, P1, RZ, -R10, RZ ;  /* 0x8000000aff057210 */ /* 0x000fe20007f3e0ff */
[----:B------:R-:W-:Y:S01]  /*b600*/  IMAD.MOV.U32 R3, RZ, RZ, R17 ;  /* 0x000000ffff037224 */ /* 0x000fe200078e0011 */
[----:B------:R-:W-:-:S03]  /*b610*/  ULDC.64 UR6, c[0x0][0x640] ;  /* 0x0001900000067ab9 */ /* 0x000fc60000000a00 */
[----:B------:R-:W-:Y:S01]  /*b620*/  IMAD.X R2, RZ, RZ, ~R2, P1 ;  /* 0x000000ffff027224 */ /* 0x000fe200008e0e02 */
[----:B------:R-:W-:-:S03]  /*b630*/  ISETP.NE.U32.AND P1, PT, RZ, UR6, PT ;  /* 0x00000006ff007c0c */ /* 0x000fc6000bf25070 */
[----:B------:R-:W-:Y:S01]  /*b640*/  IMAD R4, R2, UR4, RZ ;  /* 0x0000000402047c24 */ /* 0x000fe2000f8e02ff */
[----:B------:R-:W-:Y:S01]  /*b650*/  ISETP.NE.AND.EX P1, PT, RZ, UR7, PT, P1 ;  /* 0x00000007ff007c0c */ /* 0x000fe2000bf25310 */
[----:B------:R-:W-:-:S04]  /*b660*/  IMAD.MOV.U32 R2, RZ, RZ, R18 ;  /* 0x000000ffff027224 */ /* 0x000fc800078e0012 */
[----:B------:R-:W-:Y:S01]  /*b670*/  IMAD.WIDE.U32 R2, R5, UR4, R2 ;  /* 0x0000000405027c25 */ /* 0x000fe2000f8e0002 */
[----:B------:R-:W-:-:S03]  /*b680*/  ULDC UR4, c[0x0][0x618] ;  /* 0x0001860000047ab9 */ /* 0x000fc60000000800 */
[----:B------:R-:W-:Y:S01]  /*b690*/  IMAD R5, R5, UR5, R4 ;  /* 0x0000000505057c24 */ /* 0x000fe2000f8e0204 */
[----:B------:R-:W-:Y:S01]  /*b6a0*/  ULDC UR5, c[0x0][0x154] ;  /* 0x0000550000057ab9 */ /* 0x000fe20000000800 */
[----:B0-----:R-:W-:Y:S02]  /*b6b0*/  IMAD.MOV R4, RZ, RZ, -R14 ;  /* 0x000000ffff047224 */ /* 0x001fe400078e0a0e */
[----:B------:R-:W0:Y:S01]  /*b6c0*/  LDC R14, c[0x0][0x148] ;  /* 0x00005200ff0e7b82 */ /* 0x000e220000000800 */
[----:B------:R-:W-:Y:S02]  /*b6d0*/  IMAD.IADD R3, R3, 0x1, R5 ;  /* 0x0000000103037824 */ /* 0x000fe400078e0205 */
[----:B-1----:R-:W-:Y:S01]  /*b6e0*/  IMAD R11, R12, R4, R11 ;  /* 0x000000040c0b7224 */ /* 0x002fe200078e020b */
[----:B------:R-:W-:Y:S02]  /*b6f0*/  I2FP.F32.U32 R4, R9 ;  /* 0x0000000900047245 */ /* 0x000fe40000201000 */
[----:B------:R-:W-:-:S02]  /*b700*/  SHF.R.U64 R12, R2, UR4, R3 ;  /* 0x00000004020c7c19 */ /* 0x000fc40008001203 */
[----:B------:R-:W-:Y:S01]  /*b710*/  SHF.R.U32.HI R3, RZ, UR4, R3 ;  /* 0x00000004ff037c19 */ /* 0x000fe20008011603 */
[----:B------:R-:W-:Y:S01]  /*b720*/  FMUL R4, R4, UR5 ;  /* 0x0000000504047c20 */ /* 0x000fe20008400000 */
[----:B------:R-:W-:Y:S02]  /*b730*/  ULDC UR4, c[0x0][0x608] ;  /* 0x0001820000047ab9 */ /* 0x000fe40000000800 */
[--C-:B------:R-:W-:Y:S01]  /*b740*/  SHF.R.U64 R15, R12, UR4, R3.reuse ;  /* 0x000000040c0f7c19 */ /* 0x100fe20008001203 */
[----:B------:R1:W2:Y:S01]  /*b750*/  F2I.U32.TRUNC.NTZ R20, R4 ;  /* 0x0000000400147305 */ /* 0x0002a2000020f000 */
[----:B------:R-:W-:Y:S01]  /*b760*/  SHF.R.U32.HI R2, RZ, UR4, R3 ;  /* 0x00000004ff027c19 */ /* 0x000fe20008011603 */
[----:B------:R-:W-:-:S03]  /*b770*/  ULDC UR4, c[0x0][0x658] ;  /* 0x0001960000047ab9 */ /* 0x000fc60000000800 */
[--C-:B------:R-:W-:Y:S02]  /*b780*/  SHF.R.U64 R13, R15, UR4, R2.reuse ;  /* 0x000000040f0d7c19 */ /* 0x100fe40008001202 */
[----:B------:R-:W-:-:S03]  /*b790*/  SHF.R.U32.HI R19, RZ, UR4, R2 ;  /* 0x00000004ff137c19 */ /* 0x000fc60008011602 */
[----:B------:R-:W-:Y:S02]  /*b7a0*/  IMAD.MOV.U32 R2, RZ, RZ, R13 ;  /* 0x000000ffff027224 */ /* 0x000fe400078e000d */
[----:B------:R-:W-:Y:S01]  /*b7b0*/  IMAD.MOV.U32 R3, RZ, RZ, R19 ;  /* 0x000000ffff037224 */ /* 0x000fe200078e0013 */
[----:B-1----:R-:W-:Y:S06]  /*b7c0*/  @!P1 BRA `(.L_x_287) ;  /* 0x0000000000289947 */ /* 0x002fec0003800000 */
        /* <DEDUP_REMOVED lines=10> */
.L_x_287:
[----:B------:R-:W1:Y:S01]  /*b870*/  LDC R4, c[0x0][0x65c] ;  /* 0x00019700ff047b82 */ /* 0x000e620000000800 */
[----:B------:R-:W-:Y:S01]  /*b880*/  ULDC UR4, c[0x0][0x648] ;  /* 0x0001920000047ab9 */ /* 0x000fe20000000800 */
[----:B------:R-:W-:Y:S01]  /*b890*/  LOP3.LUT R15, R15, UR16, RZ, 0xc0, !PT ;  /* 0x000000100f0f7c12 */ /* 0x000fe2000f8ec0ff */
[----:B--2---:R-:W-:Y:S01]  /*b8a0*/  IMAD.MOV R20, RZ, RZ, -R20 ;  /* 0x000000ffff147224 */ /* 0x004fe200078e0a14 */
[----:B------:R-:W-:Y:S01]  /*b8b0*/  SHF.R.U64 R2, R2, UR4, R3 ;  /* 0x0000000402027c19 */ /* 0x000fe20008001203 */
[----:B------:R-:W-:Y:S01]  /*b8c0*/  ULDC UR4, c[0x0][0x638] ;  /* 0x00018e0000047ab9 */ /* 0x000fe20000000800 */
[----:B------:R-:W-:Y:S01]  /*b8d0*/  LOP3.LUT R12, R12, UR15, RZ, 0xc0, !PT ;  /* 0x0000000f0c0c7c12 */ /* 0x000fe2000f8ec0ff */
[----:B------:R-:W-:Y:S01]  /*b8e0*/  ULDC UR5, c[0x0][0x610] ;  /* 0x0001840000057ab9 */ /* 0x000fe20000000800 */
[----:B------:R-:W-:Y:S01]  /*b8f0*/  IMAD.MOV.U32 R3, RZ, RZ, 0x1 ;  /* 0x00000001ff037424 */ /* 0x000fe200078e00ff */
[----:B-1----:R-:W-:Y:S01]  /*b900*/  ISETP.NE.AND P1, PT, R4, 0x1, PT ;  /* 0x000000010400780c */ /* 0x002fe20003f25270 */
[----:B------:R-:W-:-:S02]  /*b910*/  IMAD.MOV R4, RZ, RZ, -R2 ;  /* 0x000000ffff047224 */ /* 0x000fc400078e0a02 */
[----:B------:R-:W-:Y:S02]  /*b920*/  IMAD R2, R2, UR17, R15 ;  /* 0x0000001102027c24 */ /* 0x000fe4000f8e020f */
[----:B------:R-:W-:Y:S01]  /*b930*/  IMAD R13, R4, UR4, R13 ;  /* 0x00000004040d7c24 */ /* 0x000fe2000f8e020d */
[----:B------:R-:W-:-:S07]  /*b940*/  ULDC UR4, c[0x0][0x600] ;  /* 0x0001800000047ab9 */ /* 0x000fce0000000800 */
[----:B0-----:R-:W-:-:S04]  /*b950*/  @P1 IMAD R11, R14, R20, R9 ;  /* 0x000000140e0b1224 */ /* 0x001fc800078e0209 */
[----:B------:R-:W-:Y:S02]  /*b960*/  IMAD R11, R2, UR5, R11 ;  /* 0x00000005020b7c24 */ /* 0x000fe4000f8e020b */
[----:B------:R-:W-:-:S05]  /*b970*/  IMAD R2, R13, UR4, R12 ;  /* 0x000000040d027c24 */ /* 0x000fca000f8e020c */
[----:B------:R-:W-:Y:S02]  /*b980*/  SEL R22, R2, R11, !P1 ;  /* 0x0000000b02167207 */ /* 0x000fe40004800000 */
[----:B------:R-:W-:Y:S01]  /*b990*/  SEL R19, R11, R2, !P1 ;  /* 0x000000020b137207 */ /* 0x000fe20004800000 */
[----:B------:R-:W-:-:S07]  /*b9a0*/  IMAD.MOV.U32 R2, RZ, RZ, R10 ;  /* 0x000000ffff027224 */ /* 0x000fce00078e000a */
.L_x_285:
[----:B------:R-:W-:Y:S05]  /*b9b0*/  BSYNC B1 ;  /* 0x0000000000017941 */ /* 0x000fea0003800000 */
.L_x_284:
[----:B------:R-:W-:-:S13]  /*b9c0*/  LOP3.LUT P1, RZ, R3, 0xff, RZ, 0xc0, !PT ;  /* 0x000000ff03ff7812 */ /* 0x000fda000782c0ff */
[----:B------:R-:W-:Y:S05]  /*b9d0*/  @P1 BRA `(.L_x_288) ;  /* 0xfffffff400301947 */ /* 0x000fea000383ffff */
[----:B------:R-:W-:Y:S05]  /*b9e0*/  BSYNC B0 ;  /* 0x0000000000007941 */ /* 0x000fea0003800000 */
.L_x_276:
[----:B------:R-:W-:-:S03]  /*b9f0*/  UMOV UR4, 0xffffffff ;  /* 0xffffffff00047882 */ /* 0x000fc60000000000 */
[----:B------:R-:W-:Y:S05]  /*ba00*/  BRA.DIV UR4, `(.L_x_289) ;  /* 0x0000000e04ec7947 */ /* 0x000fea000b800000 */
[----:B------:R-:W-:-:S13]  /*ba10*/  ELECT P6, URZ, PT ;  /* 0x00000000003f782f */ /* 0x000fda00038c0000 */
.L_x_324:
[----:B------:R-:W-:Y:S04]  /*ba20*/  BSSY B0, `(.L_x_290) ;  /* 0x00000d6000007945 */ /* 0x000fe80003800000 */
[----:B------:R-:W-:Y:S05]  /*ba30*/  @!P6 BRA `(.L_x_291) ;  /* 0x0000000c0050e947 */ /* 0x000fea0003800000 */
[----:B------:R-:W-:-:S04]  /*ba40*/  LOP3.LUT R16, R16, 0x2, RZ, 0xfc, !PT ;  /* 0x0000000210107812 */ /* 0x000fc800078efcff */
[----:B------:R-:W-:-:S13]  /*ba50*/  ISETP.NE.AND P0, PT, R16, 0x3, PT ;  /* 0x000000031000780c */ /* 0x000fda0003f05270 */
[----:B------:R-:W-:Y:S05]  /*ba60*/  @!P0 BRA `(.L_x_292) ;  /* 0x0000000000048947 */ /* 0x000fea0003800000 */
[----:B------:R-:W-:Y:S01]  /*ba70*/  BPT.TRAP 0x1 ;  /* 0x000000040000795c */ /* 0x000fe20000300000 */
.L_x_292:
[----:B------:R-:W0:Y:S01]  /*ba80*/  S2R R3, SR_CgaCtaId ;  /* 0x0000000000037919 */ /* 0x000e220000008800 */
[----:B------:R-:W-:Y:S02]  /*ba90*/  MOV R2, 0x400 ;  /* 0x0000040000027802 */ /* 0x000fe40000000f00 */
[----:B------:R-:W-:Y:S02]  /*baa0*/  SHF.L.U32 R4, R0, 0x1f, RZ ;  /* 0x0000001f00047819 */ /* 0x000fe400000006ff */
[----:B0-----:R-:W-:-:S05]  /*bab0*/  LEA R2, R3, R2, 0x18 ;  /* 0x0000000203027211 */ /* 0x001fca00078ec0ff */
[----:B------:R-:W-:-:S04]  /*bac0*/  VIADD R2, R2, 0xb8 ;  /* 0x000000b802027836 */ /* 0x000fc80000000000 */
[C---:B------:R-:W-:Y:S02]  /*bad0*/  IMAD R9, R7.reuse, 0x8, R2 ;  /* 0x0000000807097824 */ /* 0x040fe400078e0202 */
[----:B------:R-:W-:Y:S02]  /*bae0*/  VIADD R7, R7, 0x1 ;  /* 0x0000000107077836 */ /* 0x000fe40000000000 */
[----:B------:R-:W0:Y:S03]  /*baf0*/  SYNCS.PHASECHK.TRANS64.TRYWAIT P0, [R9+URZ], R4 ;  /* 0x00000004090075a7 */ /* 0x000e26000800017f */
[----:B------:R-:W-:-:S04]  /*bb00*/  ISETP.NE.AND P1, PT, R7, 0x17, PT ;  /* 0x000000170700780c */ /* 0x000fc80003f25270 */
[----:B------:R-:W-:Y:S02]  /*bb10*/  SEL R3, RZ, 0x1, P1 ;  /* 0x00000001ff037807 */ /* 0x000fe40000800000 */
[----:B------:R-:W-:Y:S02]  /*bb20*/  SEL R7, R7, RZ, P1 ;  /* 0x000000ff07077207 */ /* 0x000fe40000800000 */
[----:B------:R-:W-:-:S03]  /*bb30*/  LOP3.LUT R6, R0, R3, RZ, 0x3c, !PT ;  /* 0x0000000300067212 */ /* 0x000fc600078e3cff */
[----:B------:R-:W-:Y:S01]  /*bb40*/  IMAD R8, R7, 0x8, R2 ;  /* 0x0000000807087824 */ /* 0x000fe200078e0202 */
[----:B------:R-:W-:Y:S01]  /*bb50*/  SHF.L.U32 R5, R6, 0x1f, RZ ;  /* 0x0000001f06057819 */ /* 0x000fe200000006ff */
[----:B0-----:R-:W-:Y:S06]  /*bb60*/  @!P0 BRA `(.L_x_293) ;  /* 0x0000000c00b48947 */ /* 0x001fec0003800000 */
.L_x_325:
[----:B------:R-:W1:Y:S01]  /*bb70*/  SYNCS.PHASECHK.TRANS64.TRYWAIT P0, [R8+URZ], R5 ;  /* 0x00000005080075a7 */ /* 0x000e62000800017f */
[----:B------:R-:W-:-:S05]  /*bb80*/  VIADD R0, R7, 0x1 ;  /* 0x0000000107007836 */ /* 0x000fca0000000000 */
[----:B------:R-:W-:-:S04]  /*bb90*/  ISETP.NE.AND P1, PT, R0, 0x17, PT ;  /* 0x000000170000780c */ /* 0x000fc80003f25270 */
[----:B------:R-:W-:Y:S02]  /*bba0*/  SEL R3, RZ, 0x1, P1 ;  /* 0x00000001ff037807 */ /* 0x000fe40000800000 */
[----:B------:R-:W-:Y:S02]  /*bbb0*/  SEL R7, R0, RZ, P1 ;  /* 0x000000ff00077207 */ /* 0x000fe40000800000 */
[----:B------:R-:W-:-:S03]  /*bbc0*/  LOP3.LUT R6, R6, R3, RZ, 0x3c, !PT ;  /* 0x0000000306067212 */ /* 0x000fc600078e3cff */
[----:B0-----:R-:W-:Y:S01]  /*bbd0*/  IMAD R9, R7, 0x8, R2 ;  /* 0x0000000807097824 */ /* 0x001fe200078e0202 */
[----:B------:R-:W-:Y:S01]  /*bbe0*/  SHF.L.U32 R4, R6, 0x1f, RZ ;  /* 0x0000001f06047819 */ /* 0x000fe200000006ff */
[----:B-1----:R-:W-:Y:S06]  /*bbf0*/  @!P0 BRA `(.L_x_294) ;  /* 0x0000000c00a48947 */ /* 0x002fec0003800000 */
.L_x_326:
        /* <DEDUP_REMOVED lines=9> */
.L_x_327:
        /* <DEDUP_REMOVED lines=9> */
.L_x_328:
        /* <DEDUP_REMOVED lines=9> */
.L_x_329:
        /* <DEDUP_REMOVED lines=9> */
.L_x_330:
        /* <DEDUP_REMOVED lines=9> */
.L_x_331:
        /* <DEDUP_REMOVED lines=9> */
.L_x_332:
        /* <DEDUP_REMOVED lines=9> */
.L_x_333:
        /* <DEDUP_REMOVED lines=9> */
.L_x_334:
        /* <DEDUP_REMOVED lines=9> */
.L_x_335:
        /* <DEDUP_REMOVED lines=9> */
.L_x_336:
        /* <DEDUP_REMOVED lines=9> */
.L_x_337:
        /* <DEDUP_REMOVED lines=9> */
.L_x_338:
        /* <DEDUP_REMOVED lines=9> */
.L_x_339:
        /* <DEDUP_REMOVED lines=9> */
.L_x_340:
        /* <DEDUP_REMOVED lines=9> */
.L_x_341:
        /* <DEDUP_REMOVED lines=9> */
.L_x_342:
        /* <DEDUP_REMOVED lines=9> */
.L_x_343:
        /* <DEDUP_REMOVED lines=9> */
.L_x_344:
[----:B------:R-:W1:Y:S01]  /*c620*/  SYNCS.PHASECHK.TRANS64.TRYWAIT P0, [R9+URZ], R4 ;  /* 0x00000004090075a7 */ /* 0x000e62000800017f */
[----:B------:R-:W-:-:S05]  /*c630*/  VIADD R0, R7, 0x1 ;  /* 0x0000000107007836 */ /* 0x000fca0000000000 */
[----:B------:R-:W-:-:S04]  /*c640*/  ISETP.NE.AND P1, PT, R0, 0x17, PT ;  /* 0x000000170000780c */ /* 0x000fc80003f25270 */
[----:B------:R-:W-:Y:S02]  /*c650*/  SEL R3, RZ, 0x1, P1 ;  /* 0x00000001ff037807 */ /* 0x000fe40000800000 */
[----:B------:R-:W-:Y:S02]  /*c660*/  SEL R7, R0, RZ, P1 ;  /* 0x000000ff00077207 */ /* 0x000fe40000800000 */
[----:B------:R-:W-:-:S03]  /*c670*/  LOP3.LUT R11, R6, R3, RZ, 0x3c, !PT ;  /* 0x00000003060b7212 */ /* 0x000fc600078e3cff */
[----:B------:R-:W-:Y:S01]  /*c680*/  IMAD R6, R7, 0x8, R2 ;  /* 0x0000000807067824 */ /* 0x000fe200078e0202 */
[----:B0-----:R-:W-:Y:S01]  /*c690*/  SHF.L.U32 R5, R11, 0x1f, RZ ;  /* 0x0000001f0b057819 */ /* 0x001fe200000006ff */
[----:B-1----:R-:W-:Y:S06]  /*c6a0*/  @!P0 BRA `(.L_x_313) ;  /* 0x0000000800748947 */ /* 0x002fec0003800000 */
.L_x_345:
[----:B------:R-:W1:Y:S01]  /*c6b0*/  SYNCS.PHASECHK.TRANS64.TRYWAIT P0, [R6+URZ], R5 ;  /* 0x00000005060075a7 */ /* 0x000e62000800017f */
[----:B------:R-:W-:-:S05]  /*c6c0*/  VIADD R0, R7, 0x1 ;  /* 0x0000000107007836 */ /* 0x000fca0000000000 */
[----:B------:R-:W-:-:S04]  /*c6d0*/  ISETP.NE.AND P1, PT, R0, 0x17, PT ;  /* 0x000000170000780c */ /* 0x000fc80003f25270 */
[----:B0-----:R-:W-:Y:S02]  /*c6e0*/  SEL R4, RZ, 0x1, P1 ;  /* 0x00000001ff047807 */ /* 0x001fe40000800000 */
[----:B------:R-:W-:Y:S02]  /*c6f0*/  SEL R3, R0, RZ, P1 ;  /* 0x000000ff00037207 */ /* 0x000fe40000800000 */
[----:B------:R-:W-:Y:S01]  /*c700*/  LOP3.LUT R0, R11, R4, RZ, 0x3c, !PT ;  /* 0x000000040b007212 */ /* 0x000fe200078e3cff */
[----:B-1----:R-:W-:Y:S06]  /*c710*/  @!P0 BRA `(.L_x_314) ;  /* 0x00000008006c8947 */ /* 0x002fec0003800000 */
.L_x_346:
[----:B------:R-:W-:Y:S01]  /*c720*/  IMAD R3, R3, 0x8, R2 ;  /* 0x0000000803037824 */ /* 0x000fe200078e0202 */
[----:B------:R-:W-:-:S07]  /*c730*/  SHF.L.U32 R0, R0, 0x1f, RZ ;  /* 0x0000001f00007819 */ /* 0x000fce00000006ff */
.L_x_315:
[----:B-1----:R1:W2:Y:S02]  /*c740*/  SYNCS.PHASECHK.TRANS64.TRYWAIT P0, [R3+URZ], R0 ;  /* 0x00000000030075a7 */ /* 0x0022a4000800017f */
[----:B--2---:R-:W-:Y:S05]  /*c750*/  @!P0 NANOSLEEP.SYNCS 0x989680 ;  /* 0x009896800000895d */ /* 0x004fea0003900000 */
[----:B------:R-:W2:Y:S02]  /*c760*/  @!P0 SYNCS.PHASECHK.TRANS64 P0, [R3+URZ], R0 ;  /* 0x00000000030085a7 */ /* 0x000ea4000800007f */
[----:B--2---:R-:W-:Y:S05]  /*c770*/  @!P0 BRA `(.L_x_315) ;  /* 0xfffffffc00f08947 */ /* 0x004fea000383ffff */
.L_x_291:
[----:B------:R-:W-:Y:S05]  /*c780*/  BSYNC B0 ;  /* 0x0000000000007941 */ /* 0x000fea0003800000 */
.L_x_290:
[----:B------:R-:W-:Y:S05]  /*c790*/  EXIT ;  /* 0x000000000000794d */ /* 0x000fea0003800000 */
.L_x_16:
[----:B-1----:R1:W2:Y:S02]  /*c7a0*/  SYNCS.PHASECHK.TRANS64.TRYWAIT P0, [R151+URZ], R0 ;  /* 0x00000000970075a7 */ /* 0x0022a4000800017f */
[----:B--2---:R-:W-:Y:S05]  /*c7b0*/  @!P0 NANOSLEEP.SYNCS 0x989680 ;  /* 0x009896800000895d */ /* 0x004fea0003900000 */
[----:B------:R-:W2:Y:S02]  /*c7c0*/  @!P0 SYNCS.PHASECHK.TRANS64 P0, [R151+URZ], R0 ;  /* 0x00000000970085a7 */ /* 0x000ea4000800007f */
[----:B--2---:R-:W-:Y:S05]  /*c7d0*/  @!P0 BRA `(.L_x_16) ;  /* 0xfffffffc00f08947 */ /* 0x004fea000383ffff */
[----:B------:R-:W-:Y:S05]  /*c7e0*/  BRA `(.L_x_316) ;  /* 0xffffff4c00c87947 */ /* 0x000fea000383ffff */
.L_x_21:
[----:B--2---:R2:W3:Y:S02]  /*c7f0*/  SYNCS.PHASECHK.TRANS64.TRYWAIT P1, [R3+URZ], R0 ;  /* 0x00000000030075a7 */ /* 0x0044e4000802017f */
[----:B---3--:R-:W-:Y:S05]  /*c800*/  @!P1 NANOSLEEP.SYNCS 0x989680 ;  /* 0x009896800000995d */ /* 0x008fea0003900000 */
[----:B------:R-:W3:Y:S02]  /*c810*/  @!P1 SYNCS.PHASECHK.TRANS64 P1, [R3+URZ], R0 ;  /* 0x00000000030095a7 */ /* 0x000ee4000802007f */
[----:B---3--:R-:W-:Y:S05]  /*c820*/  @!P1 BRA `(.L_x_21) ;  /* 0xfffffffc00f09947 */ /* 0x008fea000383ffff */
[----:B------:R-:W-:Y:S05]  /*c830*/  BRA `(.L_x_20) ;  /* 0xffffff5000347947 */ /* 0x000fea000383ffff */
.L_x_26:
[----:B--2---:R-:W-:-:S04]  /*c840*/  IMAD.U32 R4, RZ, RZ, UR4 ;  /* 0x00000004ff047e24 */ /* 0x004fc8000f8e00ff */
[----:B------:R2:W3:Y:S03]  /*c850*/  SYNCS.PHASECHK.TRANS64.TRYWAIT P1, [R4+URZ], R3 ;  /* 0x00000003040075a7 */ /* 0x0004e6000802017f */
[----:B---3--:R-:W-:Y:S05]  /*c860*/  @!P1 NANOSLEEP.SYNCS 0x989680 ;  /* 0x009896800000995d */ /* 0x008fea0003900000 */
[----:B------:R-:W3:Y:S02]  /*c870*/  @!P1 SYNCS.PHASECHK.TRANS64 P1, [R4+URZ], R3 ;  /* 0x00000003040095a7 */ /* 0x000ee4000802007f */
[----:B---3--:R-:W-:Y:S05]  /*c880*/  @!P1 BRA `(.L_x_26) ;  /* 0xfffffffc00ec9947 */ /* 0x008fea000383ffff */
[----:B------:R-:W-:Y:S05]  /*c890*/  BRA `(.L_x_25) ;  /* 0xffffff5400fc7947 */ /* 0x000fea000383ffff */
.L_x_32:
[----:B-1----:R1:W2:Y:S02]  /*c8a0*/  SYNCS.PHASECHK.TRANS64.TRYWAIT P0, [R151+URZ+0x10], R0 ;  /* 0x00001000970075a7 */ /* 0x0022a4000800017f */
[----:B--2---:R-:W-:Y:S05]  /*c8b0*/  @!P0 NANOSLEEP.SYNCS 0x989680 ;  /* 0x009896800000895d */ /* 0x004fea0003900000 */
[----:B------:R-:W2:Y:S02]  /*c8c0*/  @!P0 SYNCS.PHASECHK.TRANS64 P0, [R151+URZ+0x10], R0 ;  /* 0x00001000970085a7 */ /* 0x000ea4000800007f */
[----:B--2---:R-:W-:Y:S05]  /*c8d0*/  @!P0 BRA `(.L_x_32) ;  /* 0xfffffffc00f08947 */ /* 0x004fea000383ffff */
[----:B------:R-:W-:Y:S05]  /*c8e0*/  BRA `(.L_x_317) ;  /* 0xffffff60002c7947 */ /* 0x000fea000383ffff */
.L_x_277:
[----:B------:R-:W-:Y:S01]  /*c8f0*/  BSSY B1, `(.L_x_318) ;  /* 0x0000006000017945 */ /* 0x000fe20003800000 */
[----:B------:R-:W-:-:S07]  /*c900*/  IMAD.MOV.U32 R15, RZ, RZ, -0x1 ;  /* 0xffffffffff0f7424 */ /* 0x000fce00078e00ff */
[----:B-----5:R-:W-:Y:S05]  /*c910*/  WARPSYNC.COLLECTIVE R15, `(.L_x_319) ;  /* 0x000000000f0c7348 */ /* 0x020fea0003c00000 */
[----:B------:R-:W-:Y:S02]  /*c920*/  ELECT P6, UR62, PT ;  /* 0x00000000003e782f */ /* 0x000fe400038c0000 */
[----:B------:R-:W-:Y:S01]  /*c930*/  MOV R14, UR62 ;  /* 0x0000003e000e7c02 */ /* 0x000fe20008000f00 */
[----:B-----5:R-:W-:Y:S10]  /*c940*/  ENDCOLLECTIVE ;  /* 0x000000000000791b */ /* 0x020ff40003800000 */
.L_x_319:
[----:B------:R-:W-:Y:S05]  /*c950*/  BSYNC B1 ;  /* 0x0000000000017941 */ /* 0x000fea0003800000 */
.L_x_318:
[----:B------:R-:W-:Y:S05]  /*c960*/  BRA `(.L_x_320) ;  /* 0xffffffe400587947 */ /* 0x000fea000383ffff */
.L_x_280:
[----:B0-----:R0:W1:Y:S02]  /*c970*/  SYNCS.PHASECHK.TRANS64.TRYWAIT P1, [R10+URZ+0xb8], R5 ;  /* 0x0000b8050a0075a7 */ /* 0x001064000802017f */
[----:B-1----:R-:W-:Y:S05]  /*c980*/  @!P1 NANOSLEEP.SYNCS 0x989680 ;  /* 0x009896800000995d */ /* 0x002fea0003900000 */
[----:B------:R-:W1:Y:S02]  /*c990*/  @!P1 SYNCS.PHASECHK.TRANS64 P1, [R10+URZ+0xb8], R5 ;  /* 0x0000b8050a0095a7 */ /* 0x000e64000802007f */
[----:B-1----:R-:W-:Y:S05]  /*c9a0*/  @!P1 BRA `(.L_x_280) ;  /* 0xfffffffc00f09947 */ /* 0x002fea000383ffff */
[----:B------:R-:W-:Y:S05]  /*c9b0*/  BRA `(.L_x_321) ;  /* 0xffffffe4008c7947 */ /* 0x000fea000383ffff */
.L_x_289:
[----:B------:R-:W-:Y:S01]  /*c9c0*/  BSSY B0, `(.L_x_322) ;  /* 0x0000006000007945 */ /* 0x000fe20003800000 */
[----:B------:R-:W-:-:S07]  /*c9d0*/  IMAD.MOV.U32 R15, RZ, RZ, -0x1 ;  /* 0xffffffffff0f7424 */ /* 0x000fce00078e00ff */
[----:B-----5:R-:W-:Y:S05]  /*c9e0*/  WARPSYNC.COLLECTIVE R15, `(.L_x_323) ;  /* 0x000000000f0c7348 */ /* 0x020fea0003c00000 */
[----:B------:R-:W-:Y:S02]  /*c9f0*/  ELECT P6, UR62, PT ;  /* 0x00000000003e782f */ /* 0x000fe400038c0000 */
[----:B------:R-:W-:Y:S01]  /*ca00*/  MOV R14, UR62 ;  /* 0x0000003e000e7c02 */ /* 0x000fe20008000f00 */
[----:B-----5:R-:W-:Y:S10]  /*ca10*/  ENDCOLLECTIVE ;  /* 0x000000000000791b */ /* 0x020ff40003800000 */
.L_x_323:
[----:B------:R-:W-:Y:S05]  /*ca20*/  BSYNC B0 ;  /* 0x0000000000007941 */ /* 0x000fea0003800000 */
.L_x_322:
[----:B------:R-:W-:Y:S05]  /*ca30*/  BRA `(.L_x_324) ;  /* 0xffffffec00f87947 */ /* 0x000fea000383ffff */
.L_x_293:
[----:B0-----:R0:W1:Y:S02]  /*ca40*/  SYNCS.PHASECHK.TRANS64.TRYWAIT P0, [R9+URZ], R4 ;  /* 0x00000004090075a7 */ /* 0x001064000800017f */
[----:B-1----:R-:W-:Y:S05]  /*ca50*/  @!P0 NANOSLEEP.SYNCS 0x989680 ;  /* 0x009896800000895d */ /* 0x002fea0003900000 */
[----:B------:R-:W1:Y:S02]  /*ca60*/  @!P0 SYNCS.PHASECHK.TRANS64 P0, [R9+URZ], R4 ;  /* 0x00000004090085a7 */ /* 0x000e64000800007f */
[----:B-1----:R-:W-:Y:S05]  /*ca70*/  @!P0 BRA `(.L_x_293) ;  /* 0xfffffffc00f08947 */ /* 0x002fea000383ffff */
[----:B------:R-:W-:Y:S05]  /*ca80*/  BRA `(.L_x_325) ;  /* 0xfffffff000387947 */ /* 0x000fea000383ffff */
.L_x_294:
[----:B0-----:R0:W1:Y:S02]  /*ca90*/  SYNCS.PHASECHK.TRANS64.TRYWAIT P0, [R8+URZ], R5 ;  /* 0x00000005080075a7 */ /* 0x001064000800017f */
[----:B-1----:R-:W-:Y:S05]  /*caa0*/  @!P0 NANOSLEEP.SYNCS 0x989680 ;  /* 0x009896800000895d */ /* 0x002fea0003900000 */
[----:B------:R-:W1:Y:S02]  /*cab0*/  @!P0 SYNCS.PHASECHK.TRANS64 P0, [R8+URZ], R5 ;  /* 0x00000005080085a7 */ /* 0x000e64000800007f */
[----:B-1----:R-:W-:Y:S05]  /*cac0*/  @!P0 BRA `(.L_x_294) ;  /* 0xfffffffc00f08947 */ /* 0x002fea000383ffff */
[----:B------:R-:W-:Y:S05]  /*cad0*/  BRA `(.L_x_326) ;  /* 0xfffffff000487947 */ /* 0x000fea000383ffff */
.L_x_295:
[----:B0-----:R0:W1:Y:S02]  /*cae0*/  SYNCS.PHASECHK.TRANS64.TRYWAIT P0, [R9+URZ], R4 ;  /* 0x00000004090075a7 */ /* 0x001064000800017f */
[----:B-1----:R-:W-:Y:S05]  /*caf0*/  @!P0 NANOSLEEP.SYNCS 0x989680 ;  /* 0x009896800000895d */ /* 0x002fea0003900000 */
[----:B------:R-:W1:Y:S02]  /*cb00*/  @!P0 SYNCS.PHASECHK.TRANS64 P0, [R9+URZ], R4 ;  /* 0x00000004090085a7 */ /* 0x000e64000800007f */
[----:B-1----:R-:W-:Y:S05]  /*cb10*/  @!P0 BRA `(.L_x_295) ;  /* 0xfffffffc00f08947 */ /* 0x002fea000383ffff */
[----:B------:R-:W-:Y:S05]  /*cb20*/  BRA `(.L_x_327) ;  /* 0xfffffff000587947 */ /* 0x000fea000383ffff */
.L_x_296:
[----:B0-----:R0:W1:Y:S02]  /*cb30*/  SYNCS.PHASECHK.TRANS64.TRYWAIT P0, [R8+URZ], R5 ;  /* 0x00000005080075a7 */ /* 0x001064000800017f */
[----:B-1----:R-:W-:Y:S05]  /*cb40*/  @!P0 NANOSLEEP.SYNCS 0x989680 ;  /* 0x009896800000895d */ /* 0x002fea0003900000 */
[----:B------:R-:W1:Y:S02]  /*cb50*/  @!P0 SYNCS.PHASECHK.TRANS64 P0, [R8+URZ], R5 ;  /* 0x00000005080085a7 */ /* 0x000e64000800007f */
[----:B-1----:R-:W-:Y:S05]  /*cb60*/  @!P0 BRA `(.L_x_296) ;  /* 0xfffffffc00f08947 */ /* 0x002fea000383ffff */
[----:B------:R-:W-:Y:S05]  /*cb70*/  BRA `(.L_x_328) ;  /* 0xfffffff000687947 */ /* 0x000fea000383ffff */
.L_x_297:
[----:B0-----:R0:W1:Y:S02]  /*cb80*/  SYNCS.PHASECHK.TRANS64.TRYWAIT P0, [R9+URZ], R4 ;  /* 0x00000004090075a7 */ /* 0x001064000800017f */
[----:B-1----:R-:W-:Y:S05]  /*cb90*/  @!P0 NANOSLEEP.SYNCS 0x989680 ;  /* 0x009896800000895d */ /* 0x002fea0003900000 */
[----:B------:R-:W1:Y:S02]  /*cba0*/  @!P0 SYNCS.PHASECHK.TRANS64 P0, [R9+URZ], R4 ;  /* 0x00000004090085a7 */ /* 0x000e64000800007f */
[----:B-1----:R-:W-:Y:S05]  /*cbb0*/  @!P0 BRA `(.L_x_297) ;  /* 0xfffffffc00f08947 */ /* 0x002fea000383ffff */
[----:B------:R-:W-:Y:S05]  /*cbc0*/  BRA `(.L_x_329) ;  /* 0xfffffff000787947 */ /* 0x000fea000383ffff */
.L_x_298:
[----:B0-----:R0:W1:Y:S02]  /*cbd0*/  SYNCS.PHASECHK.TRANS64.TRYWAIT P0, [R8+URZ], R5 ;  /* 0x00000005080075a7 */ /* 0x001064000800017f */
[----:B-1----:R-:W-:Y:S05]  /*cbe0*/  @!P0 NANOSLEEP.SYNCS 0x989680 ;  /* 0x009896800000895d */ /* 0x002fea0003900000 */
[----:B------:R-:W1:Y:S02]  /*cbf0*/  @!P0 SYNCS.PHASECHK.TRANS64 P0, [R8+URZ], R5 ;  /* 0x00000005080085a7 */ /* 0x000e64000800007f */
[----:B-1----:R-:W-:Y:S05]  /*cc00*/  @!P0 BRA `(.L_x_298) ;  /* 0xfffffffc00f08947 */ /* 0x002fea000383ffff */
[----:B------:R-:W-:Y:S05]  /*cc10*/  BRA `(.L_x_330) ;  /* 0xfffffff000887947 */ /* 0x000fea000383ffff */
.L_x_299:
[----:B0-----:R0:W1:Y:S02]  /*cc20*/  SYNCS.PHASECHK.TRANS64.TRYWAIT P0, [R9+URZ], R4 ;  /* 0x00000004090075a7 */ /* 0x001064000800017f */
[----:B-1----:R-:W-:Y:S05]  /*cc30*/  @!P0 NANOSLEEP.SYNCS 0x989680 ;  /* 0x009896800000895d */ /* 0x002fea0003900000 */
[----:B------:R-:W1:Y:S02]  /*cc40*/  @!P0 SYNCS.PHASECHK.TRANS64 P0, [R9+URZ], R4 ;  /* 0x00000004090085a7 */ /* 0x000e64000800007f */
[----:B-1----:R-:W-:Y:S05]  /*cc50*/  @!P0 BRA `(.L_x_299) ;  /* 0xfffffffc00f08947 */ /* 0x002fea000383ffff */
[----:B------:R-:W-:Y:S05]  /*cc60*/  BRA `(.L_x_331) ;  /* 0xfffffff000987947 */ /* 0x000fea000383ffff */
.L_x_300:
[----:B0-----:R0:W1:Y:S02]  /*cc70*/  SYNCS.PHASECHK.TRANS64.TRYWAIT P0, [R8+URZ], R5 ;  /* 0x00000005080075a7 */ /* 0x001064000800017f */
[----:B-1----:R-:W-:Y:S05]  /*cc80*/  @!P0 NANOSLEEP.SYNCS 0x989680 ;  /* 0x009896800000895d */ /* 0x002fea0003900000 */
[----:B------:R-:W1:Y:S02]  /*cc90*/  @!P0 SYNCS.PHASECHK.TRANS64 P0, [R8+URZ], R5 ;  /* 0x00000005080085a7 */ /* 0x000e64000800007f */
[----:B-1----:R-:W-:Y:S05]  /*cca0*/  @!P0 BRA `(.L_x_300) ;  /* 0xfffffffc00f08947 */ /* 0x002fea000383ffff */
[----:B------:R-:W-:Y:S05]  /*ccb0*/  BRA `(.L_x_332) ;  /* 0xfffffff000a87947 */ /* 0x000fea000383ffff */
.L_x_301:
[----:B0-----:R0:W1:Y:S02]  /*ccc0*/  SYNCS.PHASECHK.TRANS64.TRYWAIT P0, [R9+URZ], R4 ;  /* 0x00000004090075a7 */ /* 0x001064000800017f */
[----:B-1----:R-:W-:Y:S05]  /*ccd0*/  @!P0 NANOSLEEP.SYNCS 0x989680 ;  /* 0x009896800000895d */ /* 0x002fea0003900000 */
[----:B------:R-:W1:Y:S02]  /*cce0*/  @!P0 SYNCS.PHASECHK.TRANS64 P0, [R9+URZ], R4 ;  /* 0x00000004090085a7 */ /* 0x000e64000800007f */
[----:B-1----:R-:W-:Y:S05]  /*ccf0*/  @!P0 BRA `(.L_x_301) ;  /* 0xfffffffc00f08947 */ /* 0x002fea000383ffff */
[----:B------:R-:W-:Y:S05]  /*cd00*/  BRA `(.L_x_333) ;  /* 0xfffffff000b87947 */ /* 0x000fea000383ffff */
.L_x_302:
[----:B0-----:R0:W1:Y:S02]  /*cd10*/  SYNCS.PHASECHK.TRANS64.TRYWAIT P0, [R8+URZ], R5 ;  /* 0x00000005080075a7 */ /* 0x001064000800017f */
[----:B-1----:R-:W-:Y:S05]  /*cd20*/  @!P0 NANOSLEEP.SYNCS 0x989680 ;  /* 0x009896800000895d */ /* 0x002fea0003900000 */
[----:B------:R-:W1:Y:S02]  /*cd30*/  @!P0 SYNCS.PHASECHK.TRANS64 P0, [R8+URZ], R5 ;  /* 0x00000005080085a7 */ /* 0x000e64000800007f */
[----:B-1----:R-:W-:Y:S05]  /*cd40*/  @!P0 BRA `(.L_x_302) ;  /* 0xfffffffc00f08947 */ /* 0x002fea000383ffff */
[----:B------:R-:W-:Y:S05]  /*cd50*/  BRA `(.L_x_334) ;  /* 0xfffffff000c87947 */ /* 0x000fea000383ffff */
.L_x_303:
[----:B0-----:R0:W1:Y:S02]  /*cd60*/  SYNCS.PHASECHK.TRANS64.TRYWAIT P0, [R9+URZ], R4 ;  /* 0x00000004090075a7 */ /* 0x001064000800017f */
[----:B-1----:R-:W-:Y:S05]  /*cd70*/  @!P0 NANOSLEEP.SYNCS 0x989680 ;  /* 0x009896800000895d */ /* 0x002fea0003900000 */
[----:B------:R-:W1:Y:S02]  /*cd80*/  @!P0 SYNCS.PHASECHK.TRANS64 P0, [R9+URZ], R4 ;  /* 0x00000004090085a7 */ /* 0x000e64000800007f */
[----:B-1----:R-:W-:Y:S05]  /*cd90*/  @!P0 BRA `(.L_x_303) ;  /* 0xfffffffc00f08947 */ /* 0x002fea000383ffff */
[----:B------:R-:W-:Y:S05]  /*cda0*/  BRA `(.L_x_335) ;  /* 0xfffffff000d87947 */ /* 0x000fea000383ffff */
.L_x_304:
[----:B0-----:R0:W1:Y:S02]  /*cdb0*/  SYNCS.PHASECHK.TRANS64.TRYWAIT P0, [R8+URZ], R5 ;  /* 0x00000005080075a7 */ /* 0x001064000800017f */
[----:B-1----:R-:W-:Y:S05]  /*cdc0*/  @!P0 NANOSLEEP.SYNCS 0x989680 ;  /* 0x009896800000895d */ /* 0x002fea0003900000 */
[----:B------:R-:W1:Y:S02]  /*cdd0*/  @!P0 SYNCS.PHASECHK.TRANS64 P0, [R8+URZ], R5 ;  /* 0x00000005080085a7 */ /* 0x000e64000800007f */
[----:B-1----:R-:W-:Y:S05]  /*cde0*/  @!P0 BRA `(.L_x_304) ;  /* 0xfffffffc00f08947 */ /* 0x002fea000383ffff */
[----:B------:R-:W-:Y:S05]  /*cdf0*/  BRA `(.L_x_336) ;  /* 0xfffffff000e87947 */ /* 0x000fea000383ffff */
.L_x_305:
[----:B0-----:R0:W1:Y:S02]  /*ce00*/  SYNCS.PHASECHK.TRANS64.TRYWAIT P0, [R9+URZ], R4 ;  /* 0x00000004090075a7 */ /* 0x001064000800017f */
[----:B-1----:R-:W-:Y:S05]  /*ce10*/  @!P0 NANOSLEEP.SYNCS 0x989680 ;  /* 0x009896800000895d */ /* 0x002fea0003900000 */
[----:B------:R-:W1:Y:S02]  /*ce20*/  @!P0 SYNCS.PHASECHK.TRANS64 P0, [R9+URZ], R4 ;  /* 0x00000004090085a7 */ /* 0x000e64000800007f */
[----:B-1----:R-:W-:Y:S05]  /*ce30*/  @!P0 BRA `(.L_x_305) ;  /* 0xfffffffc00f08947 */ /* 0x002fea000383ffff */
[----:B------:R-:W-:Y:S05]  /*ce40*/  BRA `(.L_x_337) ;  /* 0xfffffff000f87947 */ /* 0x000fea000383ffff */
.L_x_306:
[----:B0-----:R0:W1:Y:S02]  /*ce50*/  SYNCS.PHASECHK.TRANS64.TRYWAIT P0, [R8+URZ], R5 ;  /* 0x00000005080075a7 */ /* 0x001064000800017f */
[----:B-1----:R-:W-:Y:S05]  /*ce60*/  @!P0 NANOSLEEP.SYNCS 0x989680 ;  /* 0x009896800000895d */ /* 0x002fea0003900000 */
[----:B------:R-:W1:Y:S02]  /*ce70*/  @!P0 SYNCS.PHASECHK.TRANS64 P0, [R8+URZ], R5 ;  /* 0x00000005080085a7 */ /* 0x000e64000800007f */
[----:B-1----:R-:W-:Y:S05]  /*ce80*/  @!P0 BRA `(.L_x_306) ;  /* 0xfffffffc00f08947 */ /* 0x002fea000383ffff */
[----:B------:R-:W-:Y:S05]  /*ce90*/  BRA `(.L_x_338) ;  /* 0xfffffff400087947 */ /* 0x000fea000383ffff */
.L_x_307:
[----:B0-----:R0:W1:Y:S02]  /*cea0*/  SYNCS.PHASECHK.TRANS64.TRYWAIT P0, [R9+URZ], R4 ;  /* 0x00000004090075a7 */ /* 0x001064000800017f */
[----:B-1----:R-:W-:Y:S05]  /*ceb0*/  @!P0 NANOSLEEP.SYNCS 0x989680 ;  /* 0x009896800000895d */ /* 0x002fea0003900000 */
[----:B------:R-:W1:Y:S02]  /*cec0*/  @!P0 SYNCS.PHASECHK.TRANS64 P0, [R9+URZ], R4 ;  /* 0x00000004090085a7 */ /* 0x000e64000800007f */
[----:B-1----:R-:W-:Y:S05]  /*ced0*/  @!P0 BRA `(.L_x_307) ;  /* 0xfffffffc00f08947 */ /* 0x002fea000383ffff */
[----:B------:R-:W-:Y:S05]  /*cee0*/  BRA `(.L_x_339) ;  /* 0xfffffff400187947 */ /* 0x000fea000383ffff */
.L_x_308:
[----:B0-----:R0:W1:Y:S02]  /*cef0*/  SYNCS.PHASECHK.TRANS64.TRYWAIT P0, [R8+URZ], R5 ;  /* 0x00000005080075a7 */ /* 0x001064000800017f */
[----:B-1----:R-:W-:Y:S05]  /*cf00*/  @!P0 NANOSLEEP.SYNCS 0x989680 ;  /* 0x009896800000895d */ /* 0x002fea0003900000 */
[----:B------:R-:W1:Y:S02]  /*cf10*/  @!P0 SYNCS.PHASECHK.TRANS64 P0, [R8+URZ], R5 ;  /* 0x00000005080085a7 */ /* 0x000e64000800007f */
[----:B-1----:R-:W-:Y:S05]  /*cf20*/  @!P0 BRA `(.L_x_308) ;  /* 0xfffffffc00f08947 */ /* 0x002fea000383ffff */
[----:B------:R-:W-:Y:S05]  /*cf30*/  BRA `(.L_x_340) ;  /* 0xfffffff400287947 */ /* 0x000fea000383ffff */
.L_x_309:
[----:B0-----:R0:W1:Y:S02]  /*cf40*/  SYNCS.PHASECHK.TRANS64.TRYWAIT P0, [R9+URZ], R4 ;  /* 0x00000004090075a7 */ /* 0x001064000800017f */
[----:B-1----:R-:W-:Y:S05]  /*cf50*/  @!P0 NANOSLEEP.SYNCS 0x989680 ;  /* 0x009896800000895d */ /* 0x002fea0003900000 */
[----:B------:R-:W1:Y:S02]  /*cf60*/  @!P0 SYNCS.PHASECHK.TRANS64 P0, [R9+URZ], R4 ;  /* 0x00000004090085a7 */ /* 0x000e64000800007f */
[----:B-1----:R-:W-:Y:S05]  /*cf70*/  @!P0 BRA `(.L_x_309) ;  /* 0xfffffffc00f08947 */ /* 0x002fea000383ffff */
[----:B------:R-:W-:Y:S05]  /*cf80*/  BRA `(.L_x_341) ;  /* 0xfffffff400387947 */ /* 0x000fea000383ffff */
.L_x_310:
[----:B0-----:R0:W1:Y:S02]  /*cf90*/  SYNCS.PHASECHK.TRANS64.TRYWAIT P0, [R8+URZ], R5 ;  /* 0x00000005080075a7 */ /* 0x001064000800017f */
[----:B-1----:R-:W-:Y:S05]  /*cfa0*/  @!P0 NANOSLEEP.SYNCS 0x989680 ;  /* 0x009896800000895d */ /* 0x002fea0003900000 */
[----:B------:R-:W1:Y:S02]  /*cfb0*/  @!P0 SYNCS.PHASECHK.TRANS64 P0, [R8+URZ], R5 ;  /* 0x00000005080085a7 */ /* 0x000e64000800007f */
[----:B-1----:R-:W-:Y:S05]  /*cfc0*/  @!P0 BRA `(.L_x_310) ;  /* 0xfffffffc00f08947 */ /* 0x002fea000383ffff */
[----:B------:R-:W-:Y:S05]  /*cfd0*/  BRA `(.L_x_342) ;  /* 0xfffffff400487947 */ /* 0x000fea000383ffff */
.L_x_311:
[----:B0-----:R0:W1:Y:S02]  /*cfe0*/  SYNCS.PHASECHK.TRANS64.TRYWAIT P0, [R9+URZ], R4 ;  /* 0x00000004090075a7 */ /* 0x001064000800017f */
[----:B-1----:R-:W-:Y:S05]  /*cff0*/  @!P0 NANOSLEEP.SYNCS 0x989680 ;  /* 0x009896800000895d */ /* 0x002fea0003900000 */
[----:B------:R-:W1:Y:S02]  /*d000*/  @!P0 SYNCS.PHASECHK.TRANS64 P0, [R9+URZ], R4 ;  /* 0x00000004090085a7 */ /* 0x000e64000800007f */
[----:B-1----:R-:W-:Y:S05]  /*d010*/  @!P0 BRA `(.L_x_311) ;  /* 0xfffffffc00f08947 */ /* 0x002fea000383ffff */
[----:B------:R-:W-:Y:S05]  /*d020*/  BRA `(.L_x_343) ;  /* 0xfffffff400587947 */ /* 0x000fea000383ffff */
.L_x_312:
[----:B0-----:R0:W1:Y:S02]  /*d030*/  SYNCS.PHASECHK.TRANS64.TRYWAIT P0, [R8+URZ], R5 ;  /* 0x00000005080075a7 */ /* 0x001064000800017f */
[----:B-1----:R-:W-:Y:S05]  /*d040*/  @!P0 NANOSLEEP.SYNCS 0x989680 ;  /* 0x009896800000895d */ /* 0x002fea0003900000 */
[----:B------:R-:W1:Y:S02]  /*d050*/  @!P0 SYNCS.PHASECHK.TRANS64 P0, [R8+URZ], R5 ;  /* 0x00000005080085a7 */ /* 0x000e64000800007f */
[----:B-1----:R-:W-:Y:S05]  /*d060*/  @!P0 BRA `(.L_x_312) ;  /* 0xfffffffc00f08947 */ /* 0x002fea000383ffff */
[----:B------:R-:W-:Y:S05]  /*d070*/  BRA `(.L_x_344) ;  /* 0xfffffff400687947 */ /* 0x000fea000383ffff */
.L_x_313:
[----:B0-----:R0:W1:Y:S02]  /*d080*/  SYNCS.PHASECHK.TRANS64.TRYWAIT P0, [R9+URZ], R4 ;  /* 0x00000004090075a7 */ /* 0x001064000800017f */
[----:B-1----:R-:W-:Y:S05]  /*d090*/  @!P0 NANOSLEEP.SYNCS 0x989680 ;  /* 0x009896800000895d */ /* 0x002fea0003900000 */
[----:B------:R-:W1:Y:S02]  /*d0a0*/  @!P0 SYNCS.PHASECHK.TRANS64 P0, [R9+URZ], R4 ;  /* 0x00000004090085a7 */ /* 0x000e64000800007f */
[----:B-1----:R-:W-:Y:S05]  /*d0b0*/  @!P0 BRA `(.L_x_313) ;  /* 0xfffffffc00f08947 */ /* 0x002fea000383ffff */
[----:B------:R-:W-:Y:S05]  /*d0c0*/  BRA `(.L_x_345) ;  /* 0xfffffff400787947 */ /* 0x000fea000383ffff */
.L_x_314:
[----:B0-----:R0:W1:Y:S02]  /*d0d0*/  SYNCS.PHASECHK.TRANS64.TRYWAIT P0, [R6+URZ], R5 ;  /* 0x00000005060075a7 */ /* 0x001064000800017f */
[----:B-1----:R-:W-:Y:S05]  /*d0e0*/  @!P0 NANOSLEEP.SYNCS 0x989680 ;  /* 0x009896800000895d */ /* 0x002fea0003900000 */
[----:B------:R-:W1:Y:S02]  /*d0f0*/  @!P0 SYNCS.PHASECHK.TRANS64 P0, [R6+URZ], R5 ;  /* 0x00000005060085a7 */ /* 0x000e64000800007f */
[----:B-1----:R-:W-:Y:S05]  /*d100*/  @!P0 BRA `(.L_x_314) ;  /* 0xfffffffc00f08947 */ /* 0x002fea000383ffff */
[----:B------:R-:W-:Y:S05]  /*d110*/  BRA `(.L_x_346) ;  /* 0xfffffff400807947 */ /* 0x000fea000383ffff */
.L_x_347:
[----:B------:R-:W-:-:S00]  /*d120*/  BRA `(.L_x_347) ;  /* 0xfffffffc00fc7947 */ /* 0x000fc0000383ffff */
[----:B------:R-:W-:-:S00]  /*d130*/  NOP ;  /* 0x0000000000007918 */ /* 0x000fc00000000000 */
        /* <DEDUP_REMOVED lines=12> */
.L_x_348:


//--------------------- .nv.global.init           --------------------------
	.section	.nv.global.init,"aw",@progbits
.nv.global.init:
	.type		$str$22,@object
	.size		$str$22,($str$23 - $str$22)
$str$22:
        /*0000*/ 	.byte	0x6b, 0x5f, 0x74, 0x69, 0x6c, 0x65, 0x5f, 0x63, 0x6f, 0x75, 0x6e, 0x74, 0x20, 0x3e, 0x3d, 0x20
        /*0010*/ 	.byte	0x31, 0x00
	.type		$str$23,@object
	.size		$str$23,(__unnamed_1 - $str$23)
$str$23:
        /*0012*/ 	.byte	0x2f, 0x74, 0x6d, 0x70, 0x2f, 0x63, 0x75, 0x74, 0x6c, 0x61, 0x73, 0x73, 0x5f, 0x73, 0x77, 0x65
        /*0022*/ 	.byte	0x65, 0x70, 0x5f, 0x73, 0x72, 0x63, 0x2f, 0x69, 0x6e, 0x63, 0x6c, 0x75, 0x64, 0x65, 0x2f, 0x63
        /*0032*/ 	.byte	0x75, 0x74, 0x6c, 0x61, 0x73, 0x73, 0x2f, 0x67, 0x65, 0x6d, 0x6d, 0x2f, 0x63, 0x6f, 0x6c, 0x6c
        /*0042*/ 	.byte	0x65, 0x63, 0x74, 0x69, 0x76, 0x65, 0x2f, 0x73, 0x6d, 0x39, 0x30, 0x5f, 0x6d, 0x6d, 0x61, 0x5f
        /*0052*/ 	.byte	0x74, 0x6d, 0x61, 0x5f, 0x67, 0x6d, 0x6d, 0x61, 0x5f, 0x73, 0x73, 0x5f, 0x77, 0x61, 0x72, 0x70
        /*0062*/ 	.byte	0x73, 0x70, 0x65, 0x63, 0x69, 0x61, 0x6c, 0x69, 0x7a, 0x65, 0x64, 0x2e, 0x68, 0x70, 0x70, 0x00
	.type		__unnamed_1,@object
	.size		__unnamed_1,(.L_0 - __unnamed_1)
__unnamed_1:
        /*0072*/ 	.byte	0x76, 0x6f, 0x69, 0x64, 0x20, 0x63, 0x75, 0x74, 0x6c, 0x61, 0x73, 0x73, 0x3a, 0x3a, 0x67, 0x65
        /* <DEDUP_REMOVED lines=179> */
        /*0bb2*/ 	.byte	0x65, 0x6e, 0x74, 0x69, 0x74, 0x79, 0x5d, 0x00
.L_0:


//--------------------- .nv.shared._ZN7cutlass13device_kernelINS_4gemm6kernel13GemmUniversalIN4cute5tupleIJiiiiEEENS1_10collective13CollectiveMmaINS1_34MainloopSm90TmaGmmaWarpSpecializedILi23ENS5_IJNS4_1CILi1EEESB_SB_EEENS1_32KernelTmaWarpSpecializedPingpongEEENS5_IJNSA_ILi64EEENSA_ILi240EEENSA_ILi16EEEEEENS_6half_tENS5_IJlSB_lEEESJ_SK_NS4_8TiledMMAINS4_8MMA_AtomIJNS4_4SM904GMMA25MMA_64x16x16_F32F16F16_SSILNSO_5MajorE0ELSQ_0ELNSO_7ScaleInE1ELSR_1EEEEEENS4_6LayoutISC_NS5_IJNSA_ILi0EEESV_SV_EEEEENS5_IJNS4_10UnderscoreESY_SY_EEEEENS4_13SM90_TMA_LOADENS4_14ComposedLayoutINS4_7SwizzleILi1ELi4ELi3EEENS4_18smem_ptr_flag_bitsILi16EEENSU_INS5_IJNSA_ILi8EEESH_EEENS5_IJSH_SB_EEEEEEEvNS4_8identityES11_S1B_vS1C_EENS_8epilogue10collective6detail29Sm90TmaWarpSpecializedAdapterINS1F_15DefaultEpilogueISJ_SK_SK_NS1E_6thread17LinearCombinationISJ_Li1EffLNS1J_9ScaleType4KindE0ELNS_15FloatRoundStyleE2ESJ_EENS1_15EpilogueDefaultEEEEEvvEEEEvNT_6ParamsE --------------------------
	.section	.nv.shared._ZN7cutlass13device_kernelINS_4gemm6kernel13GemmUniversalIN4cute5tupleIJiiiiEEENS1_10collective13CollectiveMmaINS1_34MainloopSm90TmaGmmaWarpSpecializedILi23ENS5_IJNS4_1CILi1EEESB_SB_EEENS1_32KernelTmaWarpSpecializedPingpongEEENS5_IJNSA_ILi64EEENSA_ILi240EEENSA_ILi16EEEEEENS_6half_tENS5_IJlSB_lEEESJ_SK_NS4_8TiledMMAINS4_8MMA_AtomIJNS4_4SM904GMMA25MMA_64x16x16_F32F16F16_SSILNSO_5MajorE0ELSQ_0ELNSO_7ScaleInE1ELSR_1EEEEEENS4_6LayoutISC_NS5_IJNSA_ILi0EEESV_SV_EEEEENS5_IJNS4_10UnderscoreESY_SY_EEEEENS4_13SM90_TMA_LOADENS4_14ComposedLayoutINS4_7SwizzleILi1ELi4ELi3EEENS4_18smem_ptr_flag_bitsILi16EEENSU_INS5_IJNSA_ILi8EEESH_EEENS5_IJSH_SB_EEEEEEEvNS4_8identityES11_S1B_vS1C_EENS_8epilogue10collective6detail29Sm90TmaWarpSpecializedAdapterINS1F_15DefaultEpilogueISJ_SK_SK_NS1E_6thread17LinearCombinationISJ_Li1EffLNS1J_9ScaleType4KindE0ELNS_15FloatRoundStyleE2ESJ_EENS1_15EpilogueDefaultEEEEEvvEEEEvNT_6ParamsE,"aw",@nobits
	.sectionflags	@""
	.align	16
	.zero		1024


//--------------------- .nv.shared.reserved.0     --------------------------
	.section	.nv.shared.reserved.0,"aw",@nobits
	.weak		__nv_reservedSMEM_offset_0_alias
	.size		__nv_reservedSMEM_offset_0_alias, 0, 0
	.other		__nv_reservedSMEM_offset_0_alias,@"STO_CUDA_RESERVED_SHARED STV_DEFAULT"
__nv_reservedSMEM_offset_0_alias:
	.zero		0


//--------------------- .nv.global                --------------------------
	.section	.nv.global,"aw",@nobits
.nv.global:
	.type		_ZN40_INTERNAL_5432f8b9_4_k_cu_cdb24d87_129334cute1_E,@object
	.size		_ZN40_INTERNAL_5432f8b9_4_k_cu_cdb24d87_129334cute1_E,(_ZN40_INTERNAL_5432f8b9_4_k_cu_cdb24d87_129334cuda3std3__45__cpo6cbeginE - _ZN40_INTERNAL_5432f8b9_4_k_cu_cdb24d87_129334cute1_E)
_ZN40_INTERNAL_5432f8b9_4_k_cu_cdb24d87_129334cute1_E:
	.zero		1
	.type		_ZN40_INTERNAL_5432f8b9_4_k_cu_cdb24d87_129334cuda3std3__45__cpo6cbeginE,@object
	.size		_ZN40_INTERNAL_5432f8b9_4_k_cu_cdb24d87_129334cuda3std3__45__cpo6cbeginE,(_ZN40_INTERNAL_5432f8b9_4_k_cu_cdb24d87_129334cuda3std3__48in_placeE - _ZN40_INTERNAL_5432f8b9_4_k_cu_cdb24d87_129334cuda3std3__45__cpo6cbeginE)
_ZN40_INTERNAL_5432f8b9_4_k_cu_cdb24d87_129334cuda3std3__45__cpo6cbeginE:
	.zero		1
	.type		_ZN40_INTERNAL_5432f8b9_4_k_cu_cdb24d87_129334cuda3std3__48in_placeE,@object
	.size		_ZN40_INTERNAL_5432f8b9_4_k_cu_cdb24d87_129334cuda3std3__48in_placeE,(_ZN40_INTERNAL_5432f8b9_4_k_cu_cdb24d87_129334cuda3std6ranges3__45__cpo9iter_moveE - _ZN40_INTERNAL_5432f8b9_4_k_cu_cdb24d87_129334cuda3std3__48in_placeE)
_ZN40_INTERNAL_5432f8b9_4_k_cu_cdb24d87_129334cuda3std3__48in_placeE:
	.zero		1
	.type		_ZN40_INTERNAL_5432f8b9_4_k_cu_cdb24d87_129334cuda3std6ranges3__45__cpo9iter_moveE,@object
	.size		_ZN40_INTERNAL_5432f8b9_4_k_cu_cdb24d87_129334cuda3std6ranges3__45__cpo9iter_moveE,(_ZN40_INTERNAL_5432f8b9_4_k_cu_cdb24d87_129334cuda3std3__45__cpo5beginE - _ZN40_INTERNAL_5432f8b9_4_k_cu_cdb24d87_129334cuda3std6ranges3__45__cpo9iter_moveE)
_ZN40_INTERNAL_5432f8b9_4_k_cu_cdb24d87_129334cuda3std6ranges3__45__cpo9iter_moveE:
	.zero		1
	.type		_ZN40_INTERNAL_5432f8b9_4_k_cu_cdb24d87_129334cuda3std3__45__cpo5beginE,@object
	.size		_ZN40_INTERNAL_5432f8b9_4_k_cu_cdb24d87_129334cuda3std3__45__cpo5beginE,(_ZN40_INTERNAL_5432f8b9_4_k_cu_cdb24d87_129334cuda3std3__442_GLOBAL__N__5432f8b9_4_k_cu_cdb24d87_129336ignoreE - _ZN40_INTERNAL_5432f8b9_4_k_cu_cdb24d87_129334cuda3std3__45__cpo5beginE)
_ZN40_INTERNAL_5432f8b9_4_k_cu_cdb24d87_129334cuda3std3__45__cpo5beginE:
	.zero		1
	.type		_ZN40_INTERNAL_5432f8b9_4_k_cu_cdb24d87_129334cuda3std3__442_GLOBAL__N__5432f8b9_4_k_cu_cdb24d87_129336ignoreE,@object
	.size		_ZN40_INTERNAL_5432f8b9_4_k_cu_cdb24d87_129334cuda3std3__442_GLOBAL__N__5432f8b9_4_k_cu_cdb24d87_129336ignoreE,(_ZN40_INTERNAL_5432f8b9_4_k_cu_cdb24d87_129334cute7productE - _ZN40_INTERNAL_5432f8b9_4_k_cu_cdb24d87_129334cuda3std3__442_GLOBAL__N__5432f8b9_4_k_cu_cdb24d87_129336ignoreE)
_ZN40_INTERNAL_5432f8b9_4_k_cu_cdb24d87_129334cuda3std3__442_GLOBAL__N__5432f8b9_4_k_cu_cdb24d87_129336ignoreE:
	.zero		1
	.type		_ZN40_INTERNAL_5432f8b9_4_k_cu_cdb24d87_129334cute7productE,@object
	.size		_ZN40_INTERNAL_5432f8b9_4_k_cu_cdb24d87_129334cute7productE,(_ZN40_INTERNAL_5432f8b9_4_k_cu_cdb24d87_129334cuda3std3__45__cpo3endE - _ZN40_INTERNAL_5432f8b9_4_k_cu_cdb24d87_129334cute7productE)
_ZN40_INTERNAL_5432f8b9_4_k_cu_cdb24d87_129334cute7productE:
	.zero		1
	.type		_ZN40_INTERNAL_5432f8b9_4_k_cu_cdb24d87_129334cuda3std3__45__cpo3endE,@object
	.size		_ZN40_INTERNAL_5432f8b9_4_k_cu_cdb24d87_129334cuda3std3__45__cpo3endE,(_ZN40_INTERNAL_5432f8b9_4_k_cu_cdb24d87_129334cuda3std3__419piecewise_constructE - _ZN40_INTERNAL_5432f8b9_4_k_cu_cdb24d87_129334cuda3std3__45__cpo3endE)
_ZN40_INTERNAL_5432f8b9_4_k_cu_cdb24d87_129334cuda3std3__45__cpo3endE:
	.zero		1
	.type		_ZN40_INTERNAL_5432f8b9_4_k_cu_cdb24d87_129334cuda3std3__419piecewise_constructE,@object
	.size		_ZN40_INTERNAL_5432f8b9_4_k_cu_cdb24d87_129334cuda3std3__419piecewise_constructE,(_ZN40_INTERNAL_5432f8b9_4_k_cu_cdb24d87_129334cuda3std3__45__cpo4cendE - _ZN40_INTERNAL_5432f8b9_4_k_cu_cdb24d87_129334cuda3std3__419piecewise_constructE)
_ZN40_INTERNAL_5432f8b9_4_k_cu_cdb24d87_129334cuda3std3__419piecewise_constructE:
	.zero		1
	.type		_ZN40_INTERNAL_5432f8b9_4_k_cu_cdb24d87_129334cuda3std3__45__cpo4cendE,@object
	.size		_ZN40_INTERNAL_5432f8b9_4_k_cu_cdb24d87_129334cuda3std3__45__cpo4cendE,(_ZN40_INTERNAL_5432f8b9_4_k_cu_cdb24d87_129334cuda3std6ranges3__45__cpo4swapE - _ZN40_INTERNAL_5432f8b9_4_k_cu_cdb24d87_129334cuda3std3__45__cpo4cendE)
_ZN40_INTERNAL_5432f8b9_4_k_cu_cdb24d87_129334cuda3std3__45__cpo4cendE:
	.zero		1
	.type		_ZN40_INTERNAL_5432f8b9_4_k_cu_cdb24d87_129334cuda3std6ranges3__45__cpo4swapE,@object
	.size		_ZN40_INTERNAL_5432f8b9_4_k_cu_cdb24d87_129334cuda3std6ranges3__45__cpo4swapE,(.L_8 - _ZN40_INTERNAL_5432f8b9_4_k_cu_cdb24d87_129334cuda3std6ranges3__45__cpo4swapE)
_ZN40_INTERNAL_5432f8b9_4_k_cu_cdb24d87_129334cuda3std6ranges3__45__cpo4swapE:
	.zero		1
.L_8:


//--------------------- .nv.constant0._ZN7cutlass13device_kernelINS_4gemm6kernel13GemmUniversalIN4cute5tupleIJiiiiEEENS1_10collective13CollectiveMmaINS1_34MainloopSm90TmaGmmaWarpSpecializedILi23ENS5_IJNS4_1CILi1EEESB_SB_EEENS1_32KernelTmaWarpSpecializedPingpongEEENS5_IJNSA_ILi64EEENSA_ILi240EEENSA_ILi16EEEEEENS_6half_tENS5_IJlSB_lEEESJ_SK_NS4_8TiledMMAINS4_8MMA_AtomIJNS4_4SM904GMMA25MMA_64x16x16_F32F16F16_SSILNSO_5MajorE0ELSQ_0ELNSO_7ScaleInE1ELSR_1EEEEEENS4_6LayoutISC_NS5_IJNSA_ILi0EEESV_SV_EEEEENS5_IJNS4_10UnderscoreESY_SY_EEEEENS4_13SM90_TMA_LOADENS4_14ComposedLayoutINS4_7SwizzleILi1ELi4ELi3EEENS4_18smem_ptr_flag_bitsILi16EEENSU_INS5_IJNSA_ILi8EEESH_EEENS5_IJSH_SB_EEEEEEEvNS4_8identityES11_S1B_vS1C_EENS_8epilogue10collective6detail29Sm90TmaWarpSpecializedAdapterINS1F_15DefaultEpilogueISJ_SK_SK_NS1E_6thread17LinearCombinationISJ_Li1EffLNS1J_9ScaleType4KindE0ELNS_15FloatRoundStyleE2ESJ_EENS1_15EpilogueDefaultEEEEEvvEEEEvNT_6ParamsE --------------------------
	.section	.nv.constant0._ZN7cutlass13device_kernelINS_4gemm6kernel13GemmUniversalIN4cute5tupleIJiiiiEEENS1_10collective13CollectiveMmaINS1_34MainloopSm90TmaGmmaWarpSpecializedILi23ENS5_IJNS4_1CILi1EEESB_SB_EEENS1_32KernelTmaWarpSpecializedPingpongEEENS5_IJNSA_ILi64EEENSA_ILi240EEENSA_ILi16EEEEEENS_6half_tENS5_IJlSB_lEEESJ_SK_NS4_8TiledMMAINS4_8MMA_AtomIJNS4_4SM904GMMA25MMA_64x16x16_F32F16F16_SSILNSO_5MajorE0ELSQ_0ELNSO_7ScaleInE1ELSR_1EEEEEENS4_6LayoutISC_NS5_IJNSA_ILi0EEESV_SV_EEEEENS5_IJNS4_10UnderscoreESY_SY_EEEEENS4_13SM90_TMA_LOADENS4_14ComposedLayoutINS4_7SwizzleILi1ELi4ELi3EEENS4_18smem_ptr_flag_bitsILi16EEENSU_INS5_IJNSA_ILi8EEESH_EEENS5_IJSH_SB_EEEEEEEvNS4_8identityES11_S1B_vS1C_EENS_8epilogue10collective6detail29Sm90TmaWarpSpecializedAdapterINS1F_15DefaultEpilogueISJ_SK_SK_NS1E_6thread17LinearCombinationISJ_Li1EffLNS1J_9ScaleType4KindE0ELNS_15FloatRoundStyleE2ESJ_EENS1_15EpilogueDefaultEEEEEvvEEEEvNT_6ParamsE,"a",@progbits
	.sectionflags	@""
	.align	4
.nv.constant0._ZN7cutlass13device_kernelINS_4gemm6kernel13GemmUniversalIN4cute5tupleIJiiiiEEENS1_10collective13CollectiveMmaINS1_34MainloopSm90TmaGmmaWarpSpecializedILi23ENS5_IJNS4_1CILi1EEESB_SB_EEENS1_32KernelTmaWarpSpecializedPingpongEEENS5_IJNSA_ILi64EEENSA_ILi240EEENSA_ILi16EEEEEENS_6half_tENS5_IJlSB_lEEESJ_SK_NS4_8TiledMMAINS4_8MMA_AtomIJNS4_4SM904GMMA25MMA_64x16x16_F32F16F16_SSILNSO_5MajorE0ELSQ_0ELNSO_7ScaleInE1ELSR_1EEEEEENS4_6LayoutISC_NS5_IJNSA_ILi0EEESV_SV_EEEEENS5_IJNS4_10UnderscoreESY_SY_EEEEENS4_13SM90_TMA_LOADENS4_14ComposedLayoutINS4_7SwizzleILi1ELi4ELi3EEENS4_18smem_ptr_flag_bitsILi16EEENSU_INS5_IJNSA_ILi8EEESH_EEENS5_IJSH_SB_EEEEEEEvNS4_8identityES11_S1B_vS1C_EENS_8epilogue10collective6detail29Sm90TmaWarpSpecializedAdapterINS1F_15DefaultEpilogueISJ_SK_SK_NS1E_6thread17LinearCombinationISJ_Li1EffLNS1J_9ScaleType4KindE0ELNS_15FloatRoundStyleE2ESJ_EENS1_15EpilogueDefaultEEEEEvvEEEEvNT_6ParamsE:
	.zero		1664


//--------------------- SYMBOLS --------------------------

	.type		.nv.reservedSmem.offset0,@object
	.size		.nv.reservedSmem.offset0,0x4
	.type		__assertfail,@function
